//
// Generated by NVIDIA NVVM Compiler
//
// Compiler Build ID: CL-36424714
// Cuda compilation tools, release 13.0, V13.0.88
// Based on NVVM 20.0.0
//

.version 9.0
.target sm_100
.address_size 64

	// .globl	_Z25test_shared_memory_bufferi
.extern .func  (.param .b32 func_retval0) vprintf
(
	.param .b64 vprintf_param_0,
	.param .b64 vprintf_param_1
)
;
// _ZZ25test_shared_memory_bufferiE16valid_for_sender has been demoted
// _ZZ25test_shared_memory_bufferiE19num_working_workers has been demoted
// _ZZ25test_shared_memory_bufferiE7msg_len has been demoted
// _ZZ25test_shared_memory_bufferiE10msg_buffer has been demoted
// _ZZ25test_shared_memory_bufferiE8sum_test has been demoted
.global .align 1 .b8 $str[16] = {119, 97, 114, 112, 32, 37, 100, 32, 101, 120, 105, 116, 115, 46, 10};
.global .align 1 .b8 $str$1[40] = {109, 115, 103, 95, 98, 117, 102, 102, 101, 114, 91, 37, 100, 93, 91, 37, 100, 93, 32, 61, 32, 37, 100, 44, 32, 115, 104, 111, 117, 108, 100, 32, 98, 101, 32, 37, 100, 46, 10};
.global .align 1 .b8 $str$2[15] = {115, 117, 109, 95, 116, 101, 115, 116, 32, 61, 32, 37, 100, 10};
.global .align 1 .b8 $str$3[15] = {119, 97, 114, 112, 32, 55, 32, 101, 120, 105, 116, 115, 46, 10};

.visible .entry _Z25test_shared_memory_bufferi(
	.param .u32 _Z25test_shared_memory_bufferi_param_0
)
{
	.local .align 16 .b8 	__local_depot0[32];
	.reg .b64 	%SP;
	.reg .b64 	%SPL;
	.reg .pred 	%p<58>;
	.reg .b16 	%rs<19>;
	.reg .b32 	%r<186>;
	.reg .b64 	%rd<33>;
	// demoted variable
	.shared .align 4 .b8 _ZZ25test_shared_memory_bufferiE16valid_for_sender[28];
	// demoted variable
	.shared .align 4 .u32 _ZZ25test_shared_memory_bufferiE19num_working_workers;
	// demoted variable
	.shared .align 4 .b8 _ZZ25test_shared_memory_bufferiE7msg_len[28];
	// demoted variable
	.shared .align 4 .b8 _ZZ25test_shared_memory_bufferiE10msg_buffer[4096];
	// demoted variable
	.shared .align 4 .u32 _ZZ25test_shared_memory_bufferiE8sum_test;
	mov.u64 	%SPL, __local_depot0;
	cvta.local.u64 	%SP, %SPL;
	add.u64 	%rd2, %SP, 0;
	add.u64 	%rd1, %SPL, 0;
	mov.u32 	%r1, %tid.x;
	and.b32  	%r2, %r1, 31;
	shr.u32 	%r3, %r1, 5;
	bar.sync 	0;
	setp.ne.s32 	%p1, %r1, 0;
	@%p1 bra 	$L__BB0_2;
	mov.b32 	%r48, 7;
	st.shared.u32 	[_ZZ25test_shared_memory_bufferiE19num_working_workers], %r48;
	mov.b32 	%r49, 0;
	st.shared.u32 	[_ZZ25test_shared_memory_bufferiE8sum_test], %r49;
$L__BB0_2:
	setp.ne.s32 	%p2, %r2, 0;
	setp.gt.u32 	%p3, %r1, 223;
	shl.b32 	%r50, %r3, 2;
	mov.u32 	%r51, _ZZ25test_shared_memory_bufferiE16valid_for_sender;
	add.s32 	%r4, %r51, %r50;
	or.pred  	%p4, %p3, %p2;
	@%p4 bra 	$L__BB0_4;
	mov.b32 	%r52, 0;
	st.shared.u32 	[%r4], %r52;
$L__BB0_4:
	setp.gt.u32 	%p5, %r1, 223;
	membar.cta;
	bar.sync 	0;
	@%p5 bra 	$L__BB0_25;
	mov.u32 	%r120, _ZZ25test_shared_memory_bufferiE7msg_len;
	add.s32 	%r5, %r120, %r50;
	shl.b32 	%r121, %r3, 9;
	mov.u32 	%r122, _ZZ25test_shared_memory_bufferiE10msg_buffer;
	add.s32 	%r6, %r122, %r121;
	mul.lo.s32 	%r7, %r3, 37;
	cvt.u16.u32 	%rs3, %r3;
	mul.lo.s16 	%rs18, %rs3, 37;
	mul.lo.s16 	%rs2, %rs3, 5;
	mov.b32 	%r178, 0;
	mov.b16 	%rs16, 0;
	mov.u16 	%rs17, %rs16;
$L__BB0_6:
	cvt.u32.u16 	%r123, %rs18;
	and.b32  	%r9, %r123, 127;
	add.s32 	%r124, %r178, %r7;
	and.b32  	%r10, %r124, 127;
$L__BB0_7:
	membar.cta;
	ld.shared.u32 	%r125, [%r4];
	setp.ne.s32 	%p45, %r125, 0;
	@%p45 bra 	$L__BB0_7;
	setp.ne.s32 	%p46, %r2, 0;
	@%p46 bra 	$L__BB0_22;
	setp.eq.s32 	%p47, %r10, 0;
	@%p47 bra 	$L__BB0_21;
	add.s32 	%r127, %r9, -1;
	setp.lt.u32 	%p48, %r127, 7;
	mov.b32 	%r181, 0;
	@%p48 bra 	$L__BB0_13;
	and.b32  	%r181, %r9, 120;
	mov.b32 	%r179, 0;
$L__BB0_12:
	.pragma "nounroll";
	sub.s32 	%r129, %r10, %r179;
	shl.b32 	%r130, %r179, 2;
	add.s32 	%r131, %r6, %r130;
	st.shared.u32 	[%r131], %r129;
	atom.shared.add.u32 	%r132, [_ZZ25test_shared_memory_bufferiE8sum_test], %r129;
	not.b32 	%r133, %r179;
	add.s32 	%r134, %r10, %r133;
	st.shared.u32 	[%r131+4], %r134;
	atom.shared.add.u32 	%r135, [_ZZ25test_shared_memory_bufferiE8sum_test], %r134;
	add.s32 	%r136, %r129, -2;
	st.shared.u32 	[%r131+8], %r136;
	atom.shared.add.u32 	%r137, [_ZZ25test_shared_memory_bufferiE8sum_test], %r136;
	add.s32 	%r138, %r129, -3;
	st.shared.u32 	[%r131+12], %r138;
	atom.shared.add.u32 	%r139, [_ZZ25test_shared_memory_bufferiE8sum_test], %r138;
	add.s32 	%r140, %r129, -4;
	st.shared.u32 	[%r131+16], %r140;
	atom.shared.add.u32 	%r141, [_ZZ25test_shared_memory_bufferiE8sum_test], %r140;
	add.s32 	%r142, %r129, -5;
	st.shared.u32 	[%r131+20], %r142;
	atom.shared.add.u32 	%r143, [_ZZ25test_shared_memory_bufferiE8sum_test], %r142;
	add.s32 	%r144, %r129, -6;
	st.shared.u32 	[%r131+24], %r144;
	atom.shared.add.u32 	%r145, [_ZZ25test_shared_memory_bufferiE8sum_test], %r144;
	add.s32 	%r146, %r129, -7;
	st.shared.u32 	[%r131+28], %r146;
	atom.shared.add.u32 	%r147, [_ZZ25test_shared_memory_bufferiE8sum_test], %r146;
	add.s32 	%r179, %r179, 8;
	setp.ne.s32 	%p49, %r179, %r181;
	@%p49 bra 	$L__BB0_12;
$L__BB0_13:
	and.b32  	%r148, %r9, 7;
	setp.eq.s32 	%p50, %r148, 0;
	@%p50 bra 	$L__BB0_21;
	add.s16 	%rs13, %rs2, %rs17;
	cvt.u32.u16 	%r149, %rs13;
	and.b32  	%r15, %r149, 7;
	add.s32 	%r150, %r15, -1;
	setp.lt.u32 	%p51, %r150, 3;
	@%p51 bra 	$L__BB0_16;
	sub.s32 	%r151, %r10, %r181;
	shl.b32 	%r152, %r181, 2;
	add.s32 	%r153, %r6, %r152;
	st.shared.u32 	[%r153], %r151;
	atom.shared.add.u32 	%r154, [_ZZ25test_shared_memory_bufferiE8sum_test], %r151;
	not.b32 	%r155, %r181;
	add.s32 	%r156, %r10, %r155;
	st.shared.u32 	[%r153+4], %r156;
	atom.shared.add.u32 	%r157, [_ZZ25test_shared_memory_bufferiE8sum_test], %r156;
	add.s32 	%r158, %r151, -2;
	st.shared.u32 	[%r153+8], %r158;
	atom.shared.add.u32 	%r159, [_ZZ25test_shared_memory_bufferiE8sum_test], %r158;
	add.s32 	%r160, %r151, -3;
	st.shared.u32 	[%r153+12], %r160;
	atom.shared.add.u32 	%r161, [_ZZ25test_shared_memory_bufferiE8sum_test], %r160;
	add.s32 	%r181, %r181, 4;
$L__BB0_16:
	and.b32  	%r162, %r15, 3;
	setp.eq.s32 	%p52, %r162, 0;
	@%p52 bra 	$L__BB0_21;
	add.s16 	%rs7, %rs16, %rs3;
	and.b16  	%rs14, %rs7, 3;
	setp.eq.s16 	%p53, %rs14, 1;
	@%p53 bra 	$L__BB0_19;
	sub.s32 	%r163, %r10, %r181;
	shl.b32 	%r164, %r181, 2;
	add.s32 	%r165, %r6, %r164;
	st.shared.u32 	[%r165], %r163;
	atom.shared.add.u32 	%r166, [_ZZ25test_shared_memory_bufferiE8sum_test], %r163;
	not.b32 	%r167, %r181;
	add.s32 	%r168, %r10, %r167;
	st.shared.u32 	[%r165+4], %r168;
	atom.shared.add.u32 	%r169, [_ZZ25test_shared_memory_bufferiE8sum_test], %r168;
	add.s32 	%r181, %r181, 2;
$L__BB0_19:
	and.b16  	%rs15, %rs7, 1;
	setp.eq.b16 	%p54, %rs15, 1;
	not.pred 	%p55, %p54;
	@%p55 bra 	$L__BB0_21;
	sub.s32 	%r170, %r10, %r181;
	shl.b32 	%r171, %r181, 2;
	add.s32 	%r172, %r6, %r171;
	st.shared.u32 	[%r172], %r170;
	atom.shared.add.u32 	%r173, [_ZZ25test_shared_memory_bufferiE8sum_test], %r170;
$L__BB0_21:
	st.shared.u32 	[%r5], %r10;
	membar.cta;
	mov.b32 	%r174, 1;
	st.shared.u32 	[%r4], %r174;
	membar.cta;
$L__BB0_22:
	bar.warp.sync 	-1;
	add.s32 	%r178, %r178, 1;
	add.s16 	%rs18, %rs18, 1;
	setp.ne.s32 	%p56, %r178, 8;
	add.s16 	%rs17, %rs17, 1;
	add.s16 	%rs16, %rs16, 1;
	@%p56 bra 	$L__BB0_6;
	setp.ne.s32 	%p57, %r2, 0;
	@%p57 bra 	$L__BB0_71;
	atom.shared.add.u32 	%r175, [_ZZ25test_shared_memory_bufferiE19num_working_workers], -1;
	membar.cta;
	add.u64 	%rd29, %SP, 16;
	add.u64 	%rd30, %SPL, 16;
	st.local.u32 	[%rd30], %r3;
	mov.u64 	%rd31, $str;
	cvta.global.u64 	%rd32, %rd31;
	{ // callseq 9, 0
	.param .b64 param0;
	st.param.b64 	[param0], %rd32;
	.param .b64 param1;
	st.param.b64 	[param1], %rd29;
	.param .b32 retval0;
	call.uni (retval0), 
	vprintf, 
	(
	param0, 
	param1
	);
	ld.param.b32 	%r176, [retval0];
	} // callseq 9
	bra.uni 	$L__BB0_71;
$L__BB0_25:
	mov.u32 	%r58, _ZZ25test_shared_memory_bufferiE7msg_len;
	mov.u64 	%rd15, $str$1;
$L__BB0_26:
	membar.cta;
	mov.b32 	%r183, 0;
	ld.shared.u32 	%r21, [_ZZ25test_shared_memory_bufferiE19num_working_workers];
$L__BB0_27:
	membar.cta;
	shl.b32 	%r54, %r183, 2;
	add.s32 	%r23, %r51, %r54;
	ld.shared.u32 	%r56, [%r23];
	setp.ne.s32 	%p6, %r56, 1;
	@%p6 bra 	$L__BB0_67;
	add.s32 	%r59, %r58, %r54;
	ld.shared.u32 	%r24, [%r59];
	setp.lt.s32 	%p7, %r24, 1;
	@%p7 bra 	$L__BB0_64;
	shl.b32 	%r25, %r183, 7;
	and.b32  	%r26, %r24, 3;
	setp.lt.u32 	%p8, %r24, 4;
	mov.b32 	%r185, 0;
	@%p8 bra 	$L__BB0_48;
	and.b32  	%r185, %r24, 2147483644;
	mov.b32 	%r184, 0;
$L__BB0_31:
	setp.ne.s32 	%p9, %r2, 5;
	add.s32 	%r62, %r25, %r184;
	shl.b32 	%r63, %r62, 2;
	mov.u32 	%r64, _ZZ25test_shared_memory_bufferiE10msg_buffer;
	add.s32 	%r29, %r64, %r63;
	ld.shared.u32 	%r65, [%r29];
	sub.s32 	%r30, %r24, %r184;
	setp.eq.s32 	%p10, %r65, %r30;
	shl.b32 	%r66, %r184, 2;
	add.s32 	%r31, %r64, %r66;
	or.pred  	%p11, %p9, %p10;
	@%p11 bra 	$L__BB0_33;
	ld.shared.u32 	%r69, [%r31];
	st.local.v4.u32 	[%rd1], {%r183, %r184, %r69, %r30};
	cvta.global.u64 	%rd4, %rd15;
	{ // callseq 0, 0
	.param .b64 param0;
	st.param.b64 	[param0], %rd4;
	.param .b64 param1;
	st.param.b64 	[param1], %rd2;
	.param .b32 retval0;
	call.uni (retval0), 
	vprintf, 
	(
	param0, 
	param1
	);
	ld.param.b32 	%r70, [retval0];
	} // callseq 0
	bra.uni 	$L__BB0_35;
$L__BB0_33:
	setp.ne.s32 	%p12, %r2, 0;
	@%p12 bra 	$L__BB0_35;
	sub.s32 	%r67, %r184, %r24;
	atom.shared.add.u32 	%r68, [_ZZ25test_shared_memory_bufferiE8sum_test], %r67;
$L__BB0_35:
	setp.eq.s32 	%p13, %r2, 5;
	bar.warp.sync 	-1;
	add.s32 	%r32, %r184, 1;
	ld.shared.u32 	%r72, [%r29+4];
	sub.s32 	%r33, %r24, %r32;
	setp.ne.s32 	%p14, %r72, %r33;
	and.pred  	%p15, %p13, %p14;
	@%p15 bra 	$L__BB0_38;
	setp.ne.s32 	%p16, %r2, 0;
	@%p16 bra 	$L__BB0_39;
	sub.s32 	%r73, %r32, %r24;
	atom.shared.add.u32 	%r74, [_ZZ25test_shared_memory_bufferiE8sum_test], %r73;
	bra.uni 	$L__BB0_39;
$L__BB0_38:
	ld.shared.u32 	%r75, [%r31+4];
	st.local.v4.u32 	[%rd1], {%r183, %r32, %r75, %r33};
	cvta.global.u64 	%rd7, %rd15;
	{ // callseq 1, 0
	.param .b64 param0;
	st.param.b64 	[param0], %rd7;
	.param .b64 param1;
	st.param.b64 	[param1], %rd2;
	.param .b32 retval0;
	call.uni (retval0), 
	vprintf, 
	(
	param0, 
	param1
	);
	ld.param.b32 	%r76, [retval0];
	} // callseq 1
$L__BB0_39:
	setp.eq.s32 	%p17, %r2, 5;
	bar.warp.sync 	-1;
	add.s32 	%r34, %r184, 2;
	ld.shared.u32 	%r78, [%r29+8];
	sub.s32 	%r35, %r24, %r34;
	setp.ne.s32 	%p18, %r78, %r35;
	and.pred  	%p19, %p17, %p18;
	@%p19 bra 	$L__BB0_42;
	setp.ne.s32 	%p20, %r2, 0;
	@%p20 bra 	$L__BB0_43;
	sub.s32 	%r79, %r34, %r24;
	atom.shared.add.u32 	%r80, [_ZZ25test_shared_memory_bufferiE8sum_test], %r79;
	bra.uni 	$L__BB0_43;
$L__BB0_42:
	ld.shared.u32 	%r81, [%r31+8];
	st.local.v4.u32 	[%rd1], {%r183, %r34, %r81, %r35};
	cvta.global.u64 	%rd10, %rd15;
	{ // callseq 2, 0
	.param .b64 param0;
	st.param.b64 	[param0], %rd10;
	.param .b64 param1;
	st.param.b64 	[param1], %rd2;
	.param .b32 retval0;
	call.uni (retval0), 
	vprintf, 
	(
	param0, 
	param1
	);
	ld.param.b32 	%r82, [retval0];
	} // callseq 2
$L__BB0_43:
	setp.eq.s32 	%p21, %r2, 5;
	bar.warp.sync 	-1;
	add.s32 	%r36, %r184, 3;
	ld.shared.u32 	%r84, [%r29+12];
	sub.s32 	%r37, %r24, %r36;
	setp.ne.s32 	%p22, %r84, %r37;
	and.pred  	%p23, %p21, %p22;
	@%p23 bra 	$L__BB0_46;
	setp.ne.s32 	%p24, %r2, 0;
	@%p24 bra 	$L__BB0_47;
	sub.s32 	%r85, %r36, %r24;
	atom.shared.add.u32 	%r86, [_ZZ25test_shared_memory_bufferiE8sum_test], %r85;
	bra.uni 	$L__BB0_47;
$L__BB0_46:
	ld.shared.u32 	%r87, [%r31+12];
	st.local.v4.u32 	[%rd1], {%r183, %r36, %r87, %r37};
	cvta.global.u64 	%rd13, %rd15;
	{ // callseq 3, 0
	.param .b64 param0;
	st.param.b64 	[param0], %rd13;
	.param .b64 param1;
	st.param.b64 	[param1], %rd2;
	.param .b32 retval0;
	call.uni (retval0), 
	vprintf, 
	(
	param0, 
	param1
	);
	ld.param.b32 	%r88, [retval0];
	} // callseq 3
$L__BB0_47:
	bar.warp.sync 	-1;
	add.s32 	%r184, %r184, 4;
	setp.ne.s32 	%p25, %r184, %r185;
	@%p25 bra 	$L__BB0_31;
$L__BB0_48:
	setp.eq.s32 	%p26, %r26, 0;
	@%p26 bra 	$L__BB0_64;
	setp.eq.s32 	%p27, %r2, 5;
	add.s32 	%r90, %r25, %r185;
	shl.b32 	%r91, %r90, 2;
	mov.u32 	%r92, _ZZ25test_shared_memory_bufferiE10msg_buffer;
	add.s32 	%r40, %r92, %r91;
	ld.shared.u32 	%r93, [%r40];
	sub.s32 	%r41, %r24, %r185;
	setp.ne.s32 	%p28, %r93, %r41;
	and.pred  	%p29, %p27, %p28;
	shl.b32 	%r94, %r185, 2;
	add.s32 	%r42, %r92, %r94;
	@%p29 bra 	$L__BB0_52;
	setp.ne.s32 	%p30, %r2, 0;
	@%p30 bra 	$L__BB0_53;
	sub.s32 	%r95, %r185, %r24;
	atom.shared.add.u32 	%r96, [_ZZ25test_shared_memory_bufferiE8sum_test], %r95;
	bra.uni 	$L__BB0_53;
$L__BB0_52:
	ld.shared.u32 	%r97, [%r42];
	st.local.v4.u32 	[%rd1], {%r183, %r185, %r97, %r41};
	cvta.global.u64 	%rd16, %rd15;
	{ // callseq 4, 0
	.param .b64 param0;
	st.param.b64 	[param0], %rd16;
	.param .b64 param1;
	st.param.b64 	[param1], %rd2;
	.param .b32 retval0;
	call.uni (retval0), 
	vprintf, 
	(
	param0, 
	param1
	);
	ld.param.b32 	%r98, [retval0];
	} // callseq 4
$L__BB0_53:
	bar.warp.sync 	-1;
	add.s32 	%r43, %r185, 1;
	setp.eq.s32 	%p31, %r26, 1;
	@%p31 bra 	$L__BB0_64;
	setp.eq.s32 	%p32, %r2, 5;
	ld.shared.u32 	%r100, [%r40+4];
	sub.s32 	%r44, %r24, %r43;
	setp.ne.s32 	%p33, %r100, %r44;
	and.pred  	%p34, %p32, %p33;
	@%p34 bra 	$L__BB0_57;
	setp.ne.s32 	%p35, %r2, 0;
	@%p35 bra 	$L__BB0_58;
	sub.s32 	%r101, %r43, %r24;
	atom.shared.add.u32 	%r102, [_ZZ25test_shared_memory_bufferiE8sum_test], %r101;
	bra.uni 	$L__BB0_58;
$L__BB0_57:
	ld.shared.u32 	%r103, [%r42+4];
	st.local.v4.u32 	[%rd1], {%r183, %r43, %r103, %r44};
	cvta.global.u64 	%rd19, %rd15;
	{ // callseq 5, 0
	.param .b64 param0;
	st.param.b64 	[param0], %rd19;
	.param .b64 param1;
	st.param.b64 	[param1], %rd2;
	.param .b32 retval0;
	call.uni (retval0), 
	vprintf, 
	(
	param0, 
	param1
	);
	ld.param.b32 	%r104, [retval0];
	} // callseq 5
$L__BB0_58:
	bar.warp.sync 	-1;
	add.s32 	%r45, %r185, 2;
	setp.eq.s32 	%p36, %r26, 2;
	@%p36 bra 	$L__BB0_64;
	setp.eq.s32 	%p37, %r2, 5;
	ld.shared.u32 	%r106, [%r40+8];
	sub.s32 	%r46, %r24, %r45;
	setp.ne.s32 	%p38, %r106, %r46;
	and.pred  	%p39, %p37, %p38;
	@%p39 bra 	$L__BB0_62;
	setp.ne.s32 	%p40, %r2, 0;
	@%p40 bra 	$L__BB0_63;
	sub.s32 	%r107, %r45, %r24;
	atom.shared.add.u32 	%r108, [_ZZ25test_shared_memory_bufferiE8sum_test], %r107;
	bra.uni 	$L__BB0_63;
$L__BB0_62:
	ld.shared.u32 	%r109, [%r42+8];
	st.local.v4.u32 	[%rd1], {%r183, %r45, %r109, %r46};
	cvta.global.u64 	%rd22, %rd15;
	{ // callseq 6, 0
	.param .b64 param0;
	st.param.b64 	[param0], %rd22;
	.param .b64 param1;
	st.param.b64 	[param1], %rd2;
	.param .b32 retval0;
	call.uni (retval0), 
	vprintf, 
	(
	param0, 
	param1
	);
	ld.param.b32 	%r110, [retval0];
	} // callseq 6
$L__BB0_63:
	bar.warp.sync 	-1;
$L__BB0_64:
	setp.ne.s32 	%p41, %r2, 0;
	bar.warp.sync 	-1;
	membar.cta;
	@%p41 bra 	$L__BB0_66;
	mov.b32 	%r112, 0;
	st.shared.u32 	[%r23], %r112;
	membar.cta;
$L__BB0_66:
	bar.warp.sync 	-1;
$L__BB0_67:
	add.s32 	%r183, %r183, 1;
	setp.ne.s32 	%p42, %r183, 7;
	@%p42 bra 	$L__BB0_27;
	setp.ne.s32 	%p43, %r21, 0;
	@%p43 bra 	$L__BB0_26;
	setp.ne.s32 	%p44, %r2, 0;
	@%p44 bra 	$L__BB0_71;
	membar.cta;
	ld.shared.u32 	%r113, [_ZZ25test_shared_memory_bufferiE8sum_test];
	st.local.u32 	[%rd1], %r113;
	mov.u64 	%rd24, $str$2;
	cvta.global.u64 	%rd25, %rd24;
	{ // callseq 7, 0
	.param .b64 param0;
	st.param.b64 	[param0], %rd25;
	.param .b64 param1;
	st.param.b64 	[param1], %rd2;
	.param .b32 retval0;
	call.uni (retval0), 
	vprintf, 
	(
	param0, 
	param1
	);
	ld.param.b32 	%r114, [retval0];
	} // callseq 7
	mov.u64 	%rd27, $str$3;
	cvta.global.u64 	%rd28, %rd27;
	{ // callseq 8, 0
	.param .b64 param0;
	st.param.b64 	[param0], %rd28;
	.param .b64 param1;
	st.param.b64 	[param1], 0;
	.param .b32 retval0;
	call.uni (retval0), 
	vprintf, 
	(
	param0, 
	param1
	);
	ld.param.b32 	%r116, [retval0];
	} // callseq 8
$L__BB0_71:
	ret;

}


// ===== COMPILED SASS (sm_100) =====

	.target	sm_100

	.elftype	@"ET_EXEC"


//--------------------- .note.nv.tkinfo           --------------------------
	.section	.note.nv.tkinfo,"",@"SHT_NOTE"
	.sectionflags	@"SHF_NOTE_NV_TKINFO"
	.tkinfo
        /*0018*/ 	.word	0x00000002
        /*0030*/ 	.string	""
        /*0030*/ 	.string	"ptxas"
        /*0030*/ 	.string	"Cuda compilation tools, release 13.0, V13.0.88"
        /*0030*/ 	.string	"Build cuda_13.0.r13.0/compiler.36424714_0"
        /*0030*/ 	.string	"-arch sm_100 -m 64 "



//--------------------- .note.nv.cuinfo           --------------------------
	.section	.note.nv.cuinfo,"",@"SHT_NOTE"
	.sectionflags	@"SHF_NOTE_NV_CUINFO"
        /*0018*/ 	.short	0x0002
        /*001a*/ 	.short	0x0064
        /*001c*/ 	.short	0x0082
	.zero		2


//--------------------- .nv.info                  --------------------------
	.section	.nv.info,"",@"SHT_CUDA_INFO"
	.align	4


	//----- nvinfo : EIATTR_REGCOUNT
	.align		4
        /*0000*/ 	.byte	0x04, 0x2f
        /*0002*/ 	.short	(.L_5 - .L_4)
	.align		4
.L_4:
        /*0004*/ 	.word	index@(_Z25test_shared_memory_bufferi)
        /*0008*/ 	.word	0x00000026


	//----- nvinfo : EIATTR_FRAME_SIZE
	.align		4
.L_5:
        /*000c*/ 	.byte	0x04, 0x11
        /*000e*/ 	.short	(.L_7 - .L_6)
	.align		4
.L_6:
        /*0010*/ 	.word	index@(_Z25test_shared_memory_bufferi)
        /*0014*/ 	.word	0x00000020


	//----- nvinfo : EIATTR_MIN_STACK_SIZE
	.align		4
.L_7:
        /*0018*/ 	.byte	0x04, 0x12
        /*001a*/ 	.short	(.L_9 - .L_8)
	.align		4
.L_8:
        /*001c*/ 	.word	index@(_Z25test_shared_memory_bufferi)
        /*0020*/ 	.word	0x00000020
.L_9:


//--------------------- .nv.compat                --------------------------
	.section	.nv.compat,"",@"SHT_CUDA_COMPAT_INFO"
	.align	4
        /*0000*/ 	.byte	0x02, 0x09, 0x00, 0x00, 0x02, 0x02, 0x01, 0x00, 0x02, 0x05, 0x05, 0x00, 0x03, 0x07, 0x01, 0x01
        /*0010*/ 	.byte	0x02, 0x03, 0x00, 0x00, 0x02, 0x06, 0x01, 0x00, 0x04, 0x0b, 0x08, 0x00, 0x09, 0x00, 0x00, 0x00
        /*0020*/ 	.byte	0x00, 0x00, 0x00, 0x00


//--------------------- .nv.info._Z25test_shared_memory_bufferi --------------------------
	.section	.nv.info._Z25test_shared_memory_bufferi,"",@"SHT_CUDA_INFO"
	.sectionflags	@""
	.align	4


	//----- nvinfo : EIATTR_CUDA_API_VERSION
	.align		4
        /*0000*/ 	.byte	0x04, 0x37
        /*0002*/ 	.short	(.L_11 - .L_10)
.L_10:
        /*0004*/ 	.word	0x00000082


	//----- nvinfo : EIATTR_KPARAM_INFO
	.align		4
.L_11:
        /*0008*/ 	.byte	0x04, 0x17
        /*000a*/ 	.short	(.L_13 - .L_12)
.L_12:
        /*000c*/ 	.word	0x00000000
        /*0010*/ 	.short	0x0000
        /*0012*/ 	.short	0x0000
        /*0014*/ 	.byte	0x00, 0xf0, 0x11, 0x00


	//----- nvinfo : EIATTR_SPARSE_MMA_MASK
	.align		4
.L_13:
        /*0018*/ 	.byte	0x03, 0x50
        /*001a*/ 	.short	0x0000


	//----- nvinfo : EIATTR_MAXREG_COUNT
	.align		4
        /*001c*/ 	.byte	0x03, 0x1b
        /*001e*/ 	.short	0x00ff


	//----- nvinfo : EIATTR_NUM_BARRIERS
	.align		4
        /*0020*/ 	.byte	0x02, 0x4c
        /*0022*/ 	.byte	0x01
	.zero		1


	//----- nvinfo : EIATTR_EXTERNS
	.align		4
        /*0024*/ 	.byte	0x04, 0x0f
        /*0026*/ 	.short	(.L_15 - .L_14)


	//   ....[0]....
	.align		4
.L_14:
        /*0028*/ 	.word	index@(vprintf)


	//----- nvinfo : EIATTR_MERCURY_ISA_VERSION
	.align		4
.L_15:
        /*002c*/ 	.byte	0x03, 0x5f
        /*002e*/ 	.short	0x0101


	//----- nvinfo : EIATTR_INT_WARP_WIDE_INSTR_OFFSETS
	.align		4
        /*0030*/ 	.byte	0x04, 0x31
        /*0032*/ 	.short	(.L_17 - .L_16)


	//   ....[0]....
.L_16:
        /*0034*/ 	.word	0x00000520


	//   ....[1]....
        /*0038*/ 	.word	0x00000540


	//   ....[2]....
        /*003c*/ 	.word	0x000005a0


	//   ....[3]....
        /*0040*/ 	.word	0x000005e0


	//   ....[4]....
        /*0044*/ 	.word	0x00000600


	//   ....[5]....
        /*0048*/ 	.word	0x00000630


	//   ....[6]....
        /*004c*/ 	.word	0x00000660


	//   ....[7]....
        /*0050*/ 	.word	0x000006a0


	//   ....[8]....
        /*0054*/ 	.word	0x000006e0


	//   ....[9]....
        /*0058*/ 	.word	0x000008c0


	//   ....[10]....
        /*005c*/ 	.word	0x000008f0


	//   ....[11]....
        /*0060*/ 	.word	0x00000940


	//   ....[12]....
        /*0064*/ 	.word	0x00000950


	//   ....[13]....
        /*0068*/ 	.word	0x00000970


	//   ....[14]....
        /*006c*/ 	.word	0x00000b40


	//   ....[15]....
        /*0070*/ 	.word	0x00000b70


	//   ....[16]....
        /*0074*/ 	.word	0x00000bd0


	//   ....[17]....
        /*0078*/ 	.word	0x00000ca0


	//   ....[18]....
        /*007c*/ 	.word	0x00000cc0


	//   ....[19]....
        /*0080*/ 	.word	0x00000ef0


	//   ....[20]....
        /*0084*/ 	.word	0x000014a0


	//   ....[21]....
        /*0088*/ 	.word	0x000014c0


	//   ....[22]....
        /*008c*/ 	.word	0x00001620


	//   ....[23]....
        /*0090*/ 	.word	0x00001640


	//   ....[24]....
        /*0094*/ 	.word	0x00001880


	//   ....[25]....
        /*0098*/ 	.word	0x000018a0


	//   ....[26]....
        /*009c*/ 	.word	0x00001ae0


	//   ....[27]....
        /*00a0*/ 	.word	0x00001b00


	//   ....[28]....
        /*00a4*/ 	.word	0x00001df0


	//   ....[29]....
        /*00a8*/ 	.word	0x00001e10


	//   ....[30]....
        /*00ac*/ 	.word	0x00002060


	//   ....[31]....
        /*00b0*/ 	.word	0x00002080


	//   ....[32]....
        /*00b4*/ 	.word	0x000022d0


	//   ....[33]....
        /*00b8*/ 	.word	0x000022f0


	//----- nvinfo : EIATTR_COOP_GROUP_MASK_REGIDS
	.align		4
.L_17:
        /*00bc*/ 	.byte	0x04, 0x29
        /*00be*/ 	.short	(.L_19 - .L_18)


	//   ....[0]....
.L_18:
        /*00c0*/ 	.word	0xffffffff


	//   ....[1]....
        /*00c4*/ 	.word	0xffffffff


	//   ....[2]....
        /*00c8*/ 	.word	0xffffffff


	//   ....[3]....
        /*00cc*/ 	.word	0xffffffff


	//   ....[4]....
        /*00d0*/ 	.word	0xffffffff


	//   ....[5]....
        /*00d4*/ 	.word	0xffffffff


	//   ....[6]....
        /*00d8*/ 	.word	0xffffffff


	//   ....[7]....
        /*00dc*/ 	.word	0xffffffff


	//   ....[8]....
        /*00e0*/ 	.word	0xffffffff


	//   ....[9]....
        /*00e4*/ 	.word	0xffffffff


	//   ....[10]....
        /*00e8*/ 	.word	0x0500000f


	//   ....[11]....
        /*00ec*/ 	.word	0x0500000f


	//   ....[12]....
        /*00f0*/ 	.word	0x0500000f


	//   ....[13]....
        /*00f4*/ 	.word	0x0500000f


	//   ....[14]....
        /*00f8*/ 	.word	0x0500000f


	//   ....[15]....
        /*00fc*/ 	.word	0x0500000f


	//   ....[16]....
        /*0100*/ 	.word	0x0500000f


	//   ....[17]....
        /*0104*/ 	.word	0x0500000f


	//   ....[18]....
        /*0108*/ 	.word	0x0500000f


	//   ....[19]....
        /*010c*/ 	.word	0x0500000f


	//----- nvinfo : EIATTR_COOP_GROUP_INSTR_OFFSETS
	.align		4
.L_19:
        /*0110*/ 	.byte	0x04, 0x28
        /*0112*/ 	.short	(.L_21 - .L_20)


	//   ....[0]....
.L_20:
        /*0114*/ 	.word	0x00000e60


	//   ....[1]....
        /*0118*/ 	.word	0x00001550


	//   ....[2]....
        /*011c*/ 	.word	0x000017b0


	//   ....[3]....
        /*0120*/ 	.word	0x00001a10


	//   ....[4]....
        /*0124*/ 	.word	0x00001c70


	//   ....[5]....
        /*0128*/ 	.word	0x00001f70


	//   ....[6]....
        /*012c*/ 	.word	0x000021e0


	//   ....[7]....
        /*0130*/ 	.word	0x00002450


	//   ....[8]....
        /*0134*/ 	.word	0x000024a0


	//   ....[9]....
        /*0138*/ 	.word	0x000025b0


	//   ....[10]....
        /*013c*/ 	.word	0x00002830


	//   ....[11]....
        /*0140*/ 	.word	0x000028a0


	//   ....[12]....
        /*0144*/ 	.word	0x00002910


	//   ....[13]....
        /*0148*/ 	.word	0x00002980


	//   ....[14]....
        /*014c*/ 	.word	0x000029f0


	//   ....[15]....
        /*0150*/ 	.word	0x00002a60


	//   ....[16]....
        /*0154*/ 	.word	0x00002ad0


	//   ....[17]....
        /*0158*/ 	.word	0x00002b40


	//   ....[18]....
        /*015c*/ 	.word	0x00002bb0


	//   ....[19]....
        /*0160*/ 	.word	0x00002c20


	//----- nvinfo : EIATTR_VRC_CTA_INIT_COUNT
	.align		4
.L_21:
        /*0164*/ 	.byte	0x02, 0x4a
	.zero		1
	.zero		1


	//----- nvinfo : EIATTR_SYSCALL_OFFSETS
	.align		4
        /*0168*/ 	.byte	0x04, 0x46
        /*016a*/ 	.short	(.L_23 - .L_22)


	//   ....[0]....
.L_22:
        /*016c*/ 	.word	0x00001060


	//   ....[1]....
        /*0170*/ 	.word	0x00001440


	//   ....[2]....
        /*0174*/ 	.word	0x00001770


	//   ....[3]....
        /*0178*/ 	.word	0x000019d0


	//   ....[4]....
        /*017c*/ 	.word	0x00001c30


	//   ....[5]....
        /*0180*/ 	.word	0x00001f30


	//   ....[6]....
        /*0184*/ 	.word	0x000021a0


	//   ....[7]....
        /*0188*/ 	.word	0x00002410


	//   ....[8]....
        /*018c*/ 	.word	0x00002770


	//   ....[9]....
        /*0190*/ 	.word	0x000027e0


	//----- nvinfo : EIATTR_EXIT_INSTR_OFFSETS
	.align		4
.L_23:
        /*0194*/ 	.byte	0x04, 0x1c
        /*0196*/ 	.short	(.L_25 - .L_24)


	//   ....[0]....
.L_24:
        /*0198*/ 	.word	0x00000ec0


	//   ....[1]....
        /*019c*/ 	.word	0x00001070


	//   ....[2]....
        /*01a0*/ 	.word	0x00002640


	//   ....[3]....
        /*01a4*/ 	.word	0x000027f0


	//----- nvinfo : EIATTR_CRS_STACK_SIZE
	.align		4
.L_25:
        /*01a8*/ 	.byte	0x04, 0x1e
        /*01aa*/ 	.short	(.L_27 - .L_26)
.L_26:
        /*01ac*/ 	.word	0x00000000


	//----- nvinfo : EIATTR_CBANK_PARAM_SIZE
	.align		4
.L_27:
        /*01b0*/ 	.byte	0x03, 0x19
        /*01b2*/ 	.short	0x0004


	//----- nvinfo : EIATTR_PARAM_CBANK
	.align		4
        /*01b4*/ 	.byte	0x04, 0x0a
        /*01b6*/ 	.short	(.L_29 - .L_28)
	.align		4
.L_28:
        /*01b8*/ 	.word	index@(.nv.constant0._Z25test_shared_memory_bufferi)
        /*01bc*/ 	.short	0x0380
        /*01be*/ 	.short	0x0004


	//----- nvinfo : EIATTR_SW_WAR
	.align		4
.L_29:
        /*01c0*/ 	.byte	0x04, 0x36
        /*01c2*/ 	.short	(.L_31 - .L_30)
.L_30:
        /*01c4*/ 	.word	0x00000008
.L_31:


//--------------------- .nv.callgraph             --------------------------
	.section	.nv.callgraph,"",@"SHT_CUDA_CALLGRAPH"
	.align	4
	.sectionentsize	8
	.align		4
        /*0000*/ 	.word	0x00000000
	.align		4
        /*0004*/ 	.word	0xffffffff
	.align		4
        /*0008*/ 	.word	index@(_Z25test_shared_memory_bufferi)
	.align		4
        /*000c*/ 	.word	index@(vprintf)
	.align		4
        /*0010*/ 	.word	0x00000000
	.align		4
        /*0014*/ 	.word	0xfffffffe
	.align		4
        /*0018*/ 	.word	0x00000000
	.align		4
        /*001c*/ 	.word	0xfffffffd
	.align		4
        /*0020*/ 	.word	0x00000000
	.align		4
        /*0024*/ 	.word	0xfffffffc


//--------------------- .nv.constant4             --------------------------
	.section	.nv.constant4,"a",@progbits
	.align	8
	.align		8
.nv.constant4:
        /*0000*/ 	.dword	vprintf
	.align		8
        /*0008*/ 	.dword	$str
	.align		8
        /*0010*/ 	.dword	$str$1
	.align		8
        /*0018*/ 	.dword	$str$2
	.align		8
        /*0020*/ 	.dword	$str$3


//--------------------- .text._Z25test_shared_memory_bufferi --------------------------
	.section	.text._Z25test_shared_memory_bufferi,"ax",@progbits
	.align	128
        .global         _Z25test_shared_memory_bufferi
        .type           _Z25test_shared_memory_bufferi,@function
        .size           _Z25test_shared_memory_bufferi,(.L_x_92 - _Z25test_shared_memory_bufferi)
        .other          _Z25test_shared_memory_bufferi,@"STO_CUDA_ENTRY STV_DEFAULT"
_Z25test_shared_memory_bufferi:
.text._Z25test_shared_memory_bufferi:
[----:B------:R-:W0:Y:S01]  /*0000*/  LDC R1, c[0x0][0x37c] ;  /* 0x0000df00ff017b82 */ /* 0x000e220000000800 */
[----:B------:R-:W1:Y:S01]  /*0010*/  S2R R7, SR_TID.X ;  /* 0x0000000000077919 */ /* 0x000e620000002100 */
[----:B------:R-:W-:Y:S01]  /*0020*/  MOV R3, 0x400 ;  /* 0x0000040000037802 */ /* 0x000fe20000000f00 */
[----:B0-----:R-:W-:Y:S01]  /*0030*/  VIADD R1, R1, 0xffffffe0 ;  /* 0xffffffe001017836 */ /* 0x001fe20000000000 */
[----:B------:R-:W0:Y:S01]  /*0040*/  LDCU UR4, c[0x0][0x2f8] ;  /* 0x00005f00ff0477ac */ /* 0x000e220008000800 */
[----:B------:R-:W2:Y:S01]  /*0050*/  S2R R6, SR_CgaCtaId ;  /* 0x0000000000067919 */ /* 0x000ea20000008800 */
[----:B------:R-:W3:Y:S02]  /*0060*/  LDCU UR5, c[0x0][0x2fc] ;  /* 0x00005f80ff0577ac */ /* 0x000ee40008000800 */
[----:B------:R-:W-:Y:S01]  /*0070*/  BAR.SYNC.DEFER_BLOCKING 0x0 ;  /* 0x0000000000007b1d */ /* 0x000fe20000010000 */
[C---:B-1----:R-:W-:Y:S02]  /*0080*/  LOP3.LUT R31, R7.reuse, 0x1f, RZ, 0xc0, !PT ;  /* 0x0000001f071f7812 */ /* 0x042fe400078ec0ff */
[----:B------:R-:W-:-:S02]  /*0090*/  ISETP.NE.AND P1, PT, R7, RZ, PT ;  /* 0x000000ff0700720c */ /* 0x000fc40003f25270 */
[----:B------:R-:W-:Y:S02]  /*00a0*/  ISETP.NE.AND P0, PT, R31, RZ, PT ;  /* 0x000000ff1f00720c */ /* 0x000fe40003f05270 */
[----:B--2---:R-:W-:Y:S02]  /*00b0*/  LEA R5, R6, R3, 0x18 ;  /* 0x0000000306057211 */ /* 0x004fe400078ec0ff */
[----:B------:R-:W-:Y:S02]  /*00c0*/  ISETP.GT.U32.OR P0, PT, R7, 0xdf, P0 ;  /* 0x000000df0700780c */ /* 0x000fe40000704470 */
[----:B------:R-:W-:-:S05]  /*00d0*/  SHF.R.U32.HI R0, RZ, 0x5, R7 ;  /* 0x00000005ff007819 */ /* 0x000fca0000011607 */
[----:B------:R-:W-:Y:S01]  /*00e0*/  @!P1 IMAD.MOV.U32 R4, RZ, RZ, 0x7 ;  /* 0x00000007ff049424 */ /* 0x000fe200078e00ff */
[----:B------:R1:W-:Y:S01]  /*00f0*/  @!P1 STS [R5+0x103c], RZ ;  /* 0x00103cff05009388 */ /* 0x0003e20000000800 */
[----:B------:R-:W-:-:S03]  /*0100*/  IMAD R2, R0, 0x4, R5 ;  /* 0x0000000400027824 */ /* 0x000fc600078e0205 */
[----:B------:R1:W-:Y:S04]  /*0110*/  @!P1 STS [R5+0x1c], R4 ;  /* 0x00001c0405009388 */ /* 0x0003e80000000800 */
[----:B------:R1:W-:Y:S01]  /*0120*/  @!P0 STS [R2], RZ ;  /* 0x000000ff02008388 */ /* 0x0003e20000000800 */
[----:B------:R-:W-:Y:S01]  /*0130*/  @!PT LDS RZ, [RZ] ;  /* 0x00000000fffff984 */ /* 0x000fe20000000800 */
[----:B------:R-:W-:Y:S01]  /*0140*/  @!PT LDS RZ, [RZ] ;  /* 0x00000000fffff984 */ /* 0x000fe20000000800 */
[----:B------:R-:W-:Y:S01]  /*0150*/  @!PT LDS RZ, [RZ] ;  /* 0x00000000fffff984 */ /* 0x000fe20000000800 */
[----:B------:R-:W-:Y:S01]  /*0160*/  @!PT LDS RZ, [RZ] ;  /* 0x00000000fffff984 */ /* 0x000fe20000000800 */
[----:B------:R2:W-:Y:S06]  /*0170*/  MEMBAR.SC.CTA ;  /* 0x0000000000007992 */ /* 0x0005ec0000000000 */
[----:B--2---:R-:W-:Y:S01]  /*0180*/  BAR.SYNC.DEFER_BLOCKING 0x0 ;  /* 0x0000000000007b1d */ /* 0x004fe20000010000 */
[----:B------:R-:W-:-:S02]  /*0190*/  ISETP.GT.U32.AND P0, PT, R7, 0xdf, PT ;  /* 0x000000df0700780c */ /* 0x000fc40003f04070 */
[----:B0-----:R-:W-:-:S05]  /*01a0*/  IADD3 R28, P1, PT, R1, UR4, RZ ;  /* 0x00000004011c7c10 */ /* 0x001fca000ff3e0ff */
[----:B---3--:R-:W-:-:S06]  /*01b0*/  IMAD.X R22, RZ, RZ, UR5, P1 ;  /* 0x00000005ff167e24 */ /* 0x008fcc00088e06ff */
[----:B-1----:R-:W-:Y:S05]  /*01c0*/  @P0 BRA `(.L_x_0) ;  /* 0x0000000c00ac0947 */ /* 0x002fea0003800000 */
[----:B------:R-:W-:Y:S01]  /*01d0*/  PRMT R7, R0, 0x9910, RZ ;  /* 0x0000991000077816 */ /* 0x000fe200000000ff */
[C---:B------:R-:W-:Y:S01]  /*01e0*/  VIADD R4, R3.reuse, 0x20 ;  /* 0x0000002003047836 */ /* 0x040fe20000000000 */
[----:B------:R-:W-:Y:S01]  /*01f0*/  BSSY B0, `(.L_x_1) ;  /* 0x00000cc000007945 */ /* 0x000fe20003800000 */
[----:B------:R-:W-:Y:S01]  /*0200*/  VIADD R5, R3, 0x3c ;  /* 0x0000003c03057836 */ /* 0x000fe20000000000 */
[----:B------:R-:W-:Y:S02]  /*0210*/  MOV R3, R7 ;  /* 0x0000000700037202 */ /* 0x000fe40000000f00 */
[C---:B------:R-:W-:Y:S02]  /*0220*/  LEA R9, R6.reuse, R4, 0x18 ;  /* 0x0000000406097211 */ /* 0x040fe400078ec0ff */
[----:B------:R-:W-:Y:S01]  /*0230*/  LEA R11, R6, R5, 0x18 ;  /* 0x00000005060b7211 */ /* 0x000fe200078ec0ff */
[----:B------:R-:W-:Y:S01]  /*0240*/  IMAD R10, R3, 0x25, RZ ;  /* 0x00000025030a7824 */ /* 0x000fe200078e02ff */
[----:B------:R-:W-:Y:S01]  /*0250*/  PRMT R7, RZ, 0x7610, R7 ;  /* 0x00007610ff077816 */ /* 0x000fe20000000007 */
[--C-:B------:R-:W-:Y:S01]  /*0260*/  IMAD R6, R0, 0x4, R9.reuse ;  /* 0x0000000400067824 */ /* 0x100fe200078e0209 */
[----:B------:R-:W-:Y:S01]  /*0270*/  PRMT R4, RZ, 0x7610, R4 ;  /* 0x00007610ff047816 */ /* 0x000fe20000000004 */
[----:B------:R-:W-:Y:S01]  /*0280*/  IMAD.MOV.U32 R5, RZ, RZ, RZ ;  /* 0x000000ffff057224 */ /* 0x000fe200078e00ff */
[----:B------:R-:W-:Y:S01]  /*0290*/  PRMT R9, R10, 0x7610, R9 ;  /* 0x000076100a097816 */ /* 0x000fe20000000009 */
[----:B------:R-:W-:-:S07]  /*02a0*/  IMAD R8, R0, 0x200, R11 ;  /* 0x0000020000087824 */ /* 0x000fce00078e020b */
.L_x_16:
[----:B------:R-:W-:Y:S01]  /*02b0*/  IMAD R11, R0, 0x25, R5 ;  /* 0x00000025000b7824 */ /* 0x000fe200078e0205 */
[----:B------:R-:W-:Y:S05]  /*02c0*/  YIELD ;  /* 0x0000000000007946 */ /* 0x000fea0003800000 */
[----:B------:R-:W-:Y:S01]  /*02d0*/  VIADD R5, R5, 0x1 ;  /* 0x0000000105057836 */ /* 0x000fe20000000000 */
[----:B------:R-:W-:Y:S01]  /*02e0*/  BSSY.RECONVERGENT B1, `(.L_x_2) ;  /* 0x000000c000017945 */ /* 0x000fe20003800200 */
[----:B------:R-:W-:Y:S02]  /*02f0*/  LOP3.LUT R13, R9, 0x7f, RZ, 0xc0, !PT ;  /* 0x0000007f090d7812 */ /* 0x000fe400078ec0ff */
[----:B------:R-:W-:-:S02]  /*0300*/  LOP3.LUT R11, R11, 0x7f, RZ, 0xc0, !PT ;  /* 0x0000007f0b0b7812 */ /* 0x000fc400078ec0ff */
[----:B------:R-:W-:-:S13]  /*0310*/  ISETP.NE.AND P1, PT, R5, 0x8, PT ;  /* 0x000000080500780c */ /* 0x000fda0003f25270 */
.L_x_3:
[----:B------:R-:W-:Y:S01]  /*0320*/  @!PT LDS RZ, [RZ] ;  /* 0x00000000fffff984 */ /* 0x000fe20000000800 */
[----:B------:R-:W-:Y:S01]  /*0330*/  @!PT LDS RZ, [RZ] ;  /* 0x00000000fffff984 */ /* 0x000fe20000000800 */
[----:B------:R-:W-:Y:S01]  /*0340*/  @!PT LDS RZ, [RZ] ;  /* 0x00000000fffff984 */ /* 0x000fe20000000800 */
[----:B------:R-:W-:Y:S01]  /*0350*/  @!PT LDS RZ, [RZ] ;  /* 0x00000000fffff984 */ /* 0x000fe20000000800 */
[----:B------:R0:W-:Y:S06]  /*0360*/  MEMBAR.SC.CTA ;  /* 0x0000000000007992 */ /* 0x0001ec0000000000 */
[----:B0-----:R-:W0:Y:S02]  /*0370*/  LDS R10, [R2] ;  /* 0x00000000020a7984 */ /* 0x001e240000000800 */
[----:B0-----:R-:W-:-:S13]  /*0380*/  ISETP.NE.AND P0, PT, R10, RZ, PT ;  /* 0x000000ff0a00720c */ /* 0x001fda0003f05270 */
[----:B------:R-:W-:Y:S05]  /*0390*/  @P0 BRA `(.L_x_3) ;  /* 0xfffffffc00e00947 */ /* 0x000fea000383ffff */
[----:B------:R-:W-:Y:S05]  /*03a0*/  BSYNC.RECONVERGENT B1 ;  /* 0x0000000000017941 */ /* 0x000fea0003800200 */
.L_x_2:
[----:B------:R-:W-:Y:S01]  /*03b0*/  ISETP.NE.AND P0, PT, R31, RZ, PT ;  /* 0x000000ff1f00720c */ /* 0x000fe20003f05270 */
[----:B------:R-:W-:-:S12]  /*03c0*/  BSSY B2, `(.L_x_4) ;  /* 0x00000a7000027945 */ /* 0x000fd80003800000 */
[----:B------:R-:W-:Y:S05]  /*03d0*/  @P0 BRA `(.L_x_5) ;  /* 0x0000000800940947 */ /* 0x000fea0003800000 */
[----:B------:R-:W-:Y:S01]  /*03e0*/  ISETP.NE.AND P2, PT, R11, RZ, PT ;  /* 0x000000ff0b00720c */ /* 0x000fe20003f45270 */
[----:B------:R-:W-:-:S12]  /*03f0*/  BSSY B1, `(.L_x_6) ;  /* 0x0000096000017945 */ /* 0x000fd80003800000 */
[----:B------:R-:W-:Y:S05]  /*0400*/  @!P2 BRA `(.L_x_7) ;  /* 0x000000080050a947 */ /* 0x000fea0003800000 */
[C---:B------:R-:W-:Y:S01]  /*0410*/  VIADD R10, R13.reuse, 0xffffffff ;  /* 0xffffffff0d0a7836 */ /* 0x040fe20000000000 */
[----:B------:R-:W-:Y:S01]  /*0420*/  BSSY B3, `(.L_x_8) ;  /* 0x000003d000037945 */ /* 0x000fe20003800000 */
[----:B------:R-:W-:-:S03]  /*0430*/  LOP3.LUT P2, RZ, R13, 0x7, RZ, 0xc0, !PT ;  /* 0x000000070dff7812 */ /* 0x000fc6000784c0ff */
[----:B------:R-:W-:Y:S01]  /*0440*/  ISETP.GE.U32.AND P3, PT, R10, 0x7, PT ;  /* 0x000000070a00780c */ /* 0x000fe20003f66070 */
[----:B------:R-:W-:-:S12]  /*0450*/  IMAD.MOV.U32 R10, RZ, RZ, RZ ;  /* 0x000000ffff0a7224 */ /* 0x000fd800078e00ff */
[----:B------:R-:W-:Y:S05]  /*0460*/  @!P3 BRA `(.L_x_9) ;  /* 0x0000000000e0b947 */ /* 0x000fea0003800000 */
[----:B------:R-:W0:Y:S01]  /*0470*/  S2R R15, SR_CgaCtaId ;  /* 0x00000000000f7919 */ /* 0x000e220000008800 */
[----:B------:R-:W-:Y:S02]  /*0480*/  MOV R12, 0x400 ;  /* 0x00000400000c7802 */ /* 0x000fe40000000f00 */
[----:B------:R-:W-:Y:S01]  /*0490*/  LOP3.LUT R10, R13, 0x78, RZ, 0xc0, !PT ;  /* 0x000000780d0a7812 */ /* 0x000fe200078ec0ff */
[----:B------:R-:W-:Y:S01]  /*04a0*/  IMAD.MOV.U32 R13, RZ, RZ, RZ ;  /* 0x000000ffff0d7224 */ /* 0x000fe200078e00ff */
[----:B------:R-:W-:-:S04]  /*04b0*/  IADD3 R12, PT, PT, R12, 0x103c, RZ ;  /* 0x0000103c0c0c7810 */ /* 0x000fc80007ffe0ff */
[----:B0-----:R-:W-:-:S07]  /*04c0*/  LEA R12, R15, R12, 0x18 ;  /* 0x0000000c0f0c7211 */ /* 0x001fce00078ec0ff */
.L_x_10:
[----:B------:R-:W0:Y:S01]  /*04d0*/  S2R R18, SR_LANEID ;  /* 0x0000000000127919 */ /* 0x000e220000000000 */
[----:B------:R-:W-:Y:S01]  /*04e0*/  LOP3.LUT R14, RZ, R13, RZ, 0x33, !PT ;  /* 0x0000000dff0e7212 */ /* 0x000fe200078e33ff */
[C---:B------:R-:W-:Y:S01]  /*04f0*/  IMAD.IADD R20, R11.reuse, 0x1, -R13 ;  /* 0x000000010b147824 */ /* 0x040fe200078e0a0d */
[----:B------:R-:W-:Y:S05]  /*0500*/  YIELD ;  /* 0x0000000000007946 */ /* 0x000fea0003800000 */
[----:B------:R-:W-:Y:S01]  /*0510*/  IMAD.IADD R24, R11, 0x1, R14 ;  /* 0x000000010b187824 */ /* 0x000fe200078e020e */
[----:B------:R-:W1:Y:S01]  /*0520*/  REDUX.SUM UR5, R20 ;  /* 0x00000000140573c4 */ /* 0x000e62000000c000 */
[C---:B------:R-:W-:Y:S01]  /*0530*/  VIADD R26, R20.reuse, 0xfffffffe ;  /* 0xfffffffe141a7836 */ /* 0x040fe20000000000 */
[----:B------:R-:W-:Y:S01]  /*0540*/  VOTEU.ANY UR4, UPT, PT ;  /* 0x0000000000047886 */ /* 0x000fe200038e0100 */
[C---:B------:R-:W-:Y:S01]  /*0550*/  VIADD R14, R20.reuse, 0xfffffffd ;  /* 0xfffffffd140e7836 */ /* 0x040fe20000000000 */
[----:B------:R-:W-:Y:S01]  /*0560*/  UFLO.U32 UR4, UR4 ;  /* 0x00000004000472bd */ /* 0x000fe200080e0000 */
[C---:B------:R-:W-:Y:S01]  /*0570*/  VIADD R17, R20.reuse, 0xfffffffc ;  /* 0xfffffffc14117836 */ /* 0x040fe20000000000 */
[C---:B------:R-:W-:Y:S01]  /*0580*/  IADD3 R15, PT, PT, R20.reuse, -0x5, RZ ;  /* 0xfffffffb140f7810 */ /* 0x040fe20007ffe0ff */
[----:B------:R-:W-:Y:S01]  /*0590*/  VIADD R16, R20, 0xfffffffa ;  /* 0xfffffffa14107836 */ /* 0x000fe20000000000 */
[----:B------:R-:W2:Y:S01]  /*05a0*/  REDUX.SUM UR6, R24 ;  /* 0x00000000180673c4 */ /* 0x000ea2000000c000 */
[----:B------:R-:W-:-:S02]  /*05b0*/  IMAD R19, R13, 0x4, R8 ;  /* 0x000000040d137824 */ /* 0x000fc400078e0208 */
[----:B------:R-:W-:-:S03]  /*05c0*/  VIADD R13, R13, 0x8 ;  /* 0x000000080d0d7836 */ /* 0x000fc60000000000 */
[----:B------:R-:W-:Y:S02]  /*05d0*/  STS [R19], R20 ;  /* 0x0000001413007388 */ /* 0x000fe40000000800 */
[----:B------:R-:W3:Y:S01]  /*05e0*/  REDUX.SUM UR7, R26 ;  /* 0x000000001a0773c4 */ /* 0x000ee2000000c000 */
[----:B0-----:R-:W-:-:S07]  /*05f0*/  ISETP.EQ.U32.AND P3, PT, R18, UR4, PT ;  /* 0x0000000412007c0c */ /* 0x001fce000bf62070 */
[----:B------:R-:W0:Y:S01]  /*0600*/  REDUX.SUM UR8, R14 ;  /* 0x000000000e0873c4 */ /* 0x000e22000000c000 */
[----:B------:R-:W-:Y:S02]  /*0610*/  VIADD R18, R20, 0xfffffff9 ;  /* 0xfffffff914127836 */ /* 0x000fe40000000000 */
[----:B-1----:R-:W-:-:S05]  /*0620*/  IMAD.U32 R21, RZ, RZ, UR5 ;  /* 0x00000005ff157e24 */ /* 0x002fca000f8e00ff */
[----:B------:R-:W1:Y:S01]  /*0630*/  REDUX.SUM UR9, R17 ;  /* 0x00000000110973c4 */ /* 0x000e62000000c000 */
[----:B--2---:R-:W-:Y:S01]  /*0640*/  IMAD.U32 R23, RZ, RZ, UR6 ;  /* 0x00000006ff177e24 */ /* 0x004fe2000f8e00ff */
[----:B------:R2:W-:Y:S06]  /*0650*/  @P3 ATOMS.ADD RZ, [R12], R21 ;  /* 0x000000150cff338c */ /* 0x0005ec0000000000 */
[----:B------:R-:W2:Y:S01]  /*0660*/  REDUX.SUM UR10, R15 ;  /* 0x000000000f0a73c4 */ /* 0x000ea2000000c000 */
[----:B---3--:R-:W-:Y:S01]  /*0670*/  IMAD.U32 R25, RZ, RZ, UR7 ;  /* 0x00000007ff197e24 */ /* 0x008fe2000f8e00ff */
[----:B------:R-:W-:Y:S04]  /*0680*/  STS [R19+0x4], R24 ;  /* 0x0000041813007388 */ /* 0x000fe80000000800 */
[----:B------:R3:W-:Y:S02]  /*0690*/  @P3 ATOMS.ADD RZ, [R12], R23 ;  /* 0x000000170cff338c */ /* 0x0007e40000000000 */
[----:B------:R-:W4:Y:S01]  /*06a0*/  REDUX.SUM UR11, R16 ;  /* 0x00000000100b73c4 */ /* 0x000f22000000c000 */
[----:B0-----:R-:W-:Y:S01]  /*06b0*/  MOV R27, UR8 ;  /* 0x00000008001b7c02 */ /* 0x001fe20008000f00 */
[----:B------:R0:W-:Y:S04]  /*06c0*/  STS [R19+0x8], R26 ;  /* 0x0000081a13007388 */ /* 0x0001e80000000800 */
[----:B------:R0:W-:Y:S02]  /*06d0*/  @P3 ATOMS.ADD RZ, [R12], R25 ;  /* 0x000000190cff338c */ /* 0x0001e40000000000 */
[----:B------:R-:W3:Y:S01]  /*06e0*/  REDUX.SUM UR4, R18 ;  /* 0x00000000120473c4 */ /* 0x000ee2000000c000 */
[----:B-1----:R-:W-:Y:S01]  /*06f0*/  IMAD.U32 R29, RZ, RZ, UR9 ;  /* 0x00000009ff1d7e24 */ /* 0x002fe2000f8e00ff */
[----:B------:R0:W-:Y:S04]  /*0700*/  STS [R19+0xc], R14 ;  /* 0x00000c0e13007388 */ /* 0x0001e80000000800 */
[----:B------:R0:W-:Y:S01]  /*0710*/  @P3 ATOMS.ADD RZ, [R12], R27 ;  /* 0x0000001b0cff338c */ /* 0x0001e20000000000 */
[----:B--2---:R-:W-:-:S03]  /*0720*/  IMAD.U32 R21, RZ, RZ, UR10 ;  /* 0x0000000aff157e24 */ /* 0x004fc6000f8e00ff */
[----:B------:R0:W-:Y:S04]  /*0730*/  STS [R19+0x10], R17 ;  /* 0x0000101113007388 */ /* 0x0001e80000000800 */
[----:B------:R0:W-:Y:S01]  /*0740*/  @P3 ATOMS.ADD RZ, [R12], R29 ;  /* 0x0000001d0cff338c */ /* 0x0001e20000000000 */
[----:B----4-:R-:W-:-:S03]  /*0750*/  IMAD.U32 R33, RZ, RZ, UR11 ;  /* 0x0000000bff217e24 */ /* 0x010fc6000f8e00ff */
[----:B------:R0:W-:Y:S04]  /*0760*/  STS [R19+0x14], R15 ;  /* 0x0000140f13007388 */ /* 0x0001e80000000800 */
[----:B------:R0:W-:Y:S01]  /*0770*/  @P3 ATOMS.ADD RZ, [R12], R21 ;  /* 0x000000150cff338c */ /* 0x0001e20000000000 */
[----:B---3--:R-:W-:-:S03]  /*0780*/  IMAD.U32 R23, RZ, RZ, UR4 ;  /* 0x00000004ff177e24 */ /* 0x008fc6000f8e00ff */
[----:B------:R0:W-:Y:S04]  /*0790*/  STS [R19+0x18], R16 ;  /* 0x0000181013007388 */ /* 0x0001e80000000800 */
[----:B------:R0:W-:Y:S04]  /*07a0*/  @P3 ATOMS.ADD RZ, [R12], R33 ;  /* 0x000000210cff338c */ /* 0x0001e80000000000 */
[----:B------:R0:W-:Y:S04]  /*07b0*/  STS [R19+0x1c], R18 ;  /* 0x00001c1213007388 */ /* 0x0001e80000000800 */
[----:B------:R0:W-:Y:S01]  /*07c0*/  @P3 ATOMS.ADD RZ, [R12], R23 ;  /* 0x000000170cff338c */ /* 0x0001e20000000000 */
[----:B------:R-:W-:-:S13]  /*07d0*/  ISETP.NE.AND P3, PT, R13, R10, PT ;  /* 0x0000000a0d00720c */ /* 0x000fda0003f65270 */
[----:B0-----:R-:W-:Y:S05]  /*07e0*/  @P3 BRA `(.L_x_10) ;  /* 0xfffffffc00383947 */ /* 0x001fea000383ffff */
.L_x_9:
[----:B------:R-:W-:Y:S05]  /*07f0*/  BSYNC B3 ;  /* 0x0000000000037941 */ /* 0x000fea0003800000 */
.L_x_8:
[----:B------:R-:W-:Y:S05]  /*0800*/  @!P2 BRA `(.L_x_7) ;  /* 0x000000040050a947 */ /* 0x000fea0003800000 */
[----:B------:R-:W-:Y:S01]  /*0810*/  IMAD R12, R3, 0x5, R4 ;  /* 0x00000005030c7824 */ /* 0x000fe200078e0204 */
[----:B------:R-:W-:Y:S04]  /*0820*/  BSSY.RECONVERGENT B3, `(.L_x_11) ;  /* 0x0000025000037945 */ /* 0x000fe80003800200 */
[----:B------:R-:W-:-:S04]  /*0830*/  LOP3.LUT R12, R12, 0x7, RZ, 0xc0, !PT ;  /* 0x000000070c0c7812 */ /* 0x000fc800078ec0ff */
[C---:B------:R-:W-:Y:S01]  /*0840*/  LOP3.LUT P2, RZ, R12.reuse, 0x3, RZ, 0xc0, !PT ;  /* 0x000000030cff7812 */ /* 0x040fe2000784c0ff */
[----:B------:R-:W-:-:S05]  /*0850*/  VIADD R13, R12, 0xffffffff ;  /* 0xffffffff0c0d7836 */ /* 0x000fca0000000000 */
[----:B------:R-:W-:-:S13]  /*0860*/  ISETP.GE.U32.AND P3, PT, R13, 0x3, PT ;  /* 0x000000030d00780c */ /* 0x000fda0003f66070 */
[----:B------:R-:W-:Y:S05]  /*0870*/  @!P3 BRA `(.L_x_12) ;  /* 0x00000000007cb947 */ /* 0x000fea0003800000 */
[----:B------:R-:W0:Y:S01]  /*0880*/  S2R R13, SR_LANEID ;  /* 0x00000000000d7919 */ /* 0x000e220000000000 */
[-C--:B------:R-:W-:Y:S01]  /*0890*/  LOP3.LUT R14, RZ, R10.reuse, RZ, 0x33, !PT ;  /* 0x0000000aff0e7212 */ /* 0x080fe200078e33ff */
[----:B------:R-:W1:Y:S01]  /*08a0*/  S2UR UR6, SR_CgaCtaId ;  /* 0x00000000000679c3 */ /* 0x000e620000008800 */
[C---:B------:R-:W-:Y:S01]  /*08b0*/  IADD3 R12, PT, PT, R11.reuse, -R10, RZ ;  /* 0x8000000a0b0c7210 */ /* 0x040fe20007ffe0ff */
[----:B------:R-:W-:Y:S01]  /*08c0*/  VOTEU.ANY UR4, UPT, PT ;  /* 0x0000000000047886 */ /* 0x000fe200038e0100 */
[----:B------:R-:W-:Y:S01]  /*08d0*/  UMOV UR5, 0x400 ;  /* 0x0000040000057882 */ /* 0x000fe20000000000 */
[----:B------:R-:W-:-:S04]  /*08e0*/  IMAD.IADD R14, R11, 0x1, R14 ;  /* 0x000000010b0e7824 */ /* 0x000fc800078e020e */
[----:B------:R-:W2:Y:S01]  /*08f0*/  REDUX.SUM UR7, R12 ;  /* 0x000000000c0773c4 */ /* 0x000ea2000000c000 */
[C---:B------:R-:W-:Y:S01]  /*0900*/  VIADD R16, R12.reuse, 0xfffffffe ;  /* 0xfffffffe0c107836 */ /* 0x040fe20000000000 */
[----:B------:R-:W-:Y:S01]  /*0910*/  UFLO.U32 UR4, UR4 ;  /* 0x00000004000472bd */ /* 0x000fe200080e0000 */
[----:B------:R-:W-:Y:S01]  /*0920*/  VIADD R18, R12, 0xfffffffd ;  /* 0xfffffffd0c127836 */ /* 0x000fe20000000000 */
[----:B------:R-:W-:-:S04]  /*0930*/  UIADD3 UR5, UPT, UPT, UR5, 0x103c, URZ ;  /* 0x0000103c05057890 */ /* 0x000fc8000fffe0ff */
[----:B------:R-:W3:Y:S08]  /*0940*/  REDUX.SUM UR8, R14 ;  /* 0x000000000e0873c4 */ /* 0x000ef0000000c000 */
[----:B------:R-:W4:Y:S01]  /*0950*/  REDUX.SUM UR9, R16 ;  /* 0x00000000100973c4 */ /* 0x000f22000000c000 */
[----:B-1----:R-:W-:-:S07]  /*0960*/  ULEA UR5, UR6, UR5, 0x18 ;  /* 0x0000000506057291 */ /* 0x002fce000f8ec0ff */
[----:B------:R-:W1:Y:S01]  /*0970*/  REDUX.SUM UR10, R18 ;  /* 0x00000000120a73c4 */ /* 0x000e62000000c000 */
[----:B0-----:R-:W-:Y:S01]  /*0980*/  ISETP.EQ.U32.AND P3, PT, R13, UR4, PT ;  /* 0x000000040d007c0c */ /* 0x001fe2000bf62070 */
[C---:B------:R-:W-:Y:S02]  /*0990*/  IMAD R13, R10.reuse, 0x4, R8 ;  /* 0x000000040a0d7824 */ /* 0x040fe400078e0208 */
[----:B--2---:R-:W-:Y:S02]  /*09a0*/  IMAD.U32 R15, RZ, RZ, UR7 ;  /* 0x00000007ff0f7e24 */ /* 0x004fe4000f8e00ff */
[----:B------:R-:W-:Y:S01]  /*09b0*/  VIADD R10, R10, 0x4 ;  /* 0x000000040a0a7836 */ /* 0x000fe20000000000 */
[----:B------:R0:W-:Y:S01]  /*09c0*/  STS [R13], R12 ;  /* 0x0000000c0d007388 */ /* 0x0001e20000000800 */
[----:B---3--:R-:W-:-:S06]  /*09d0*/  IMAD.U32 R17, RZ, RZ, UR8 ;  /* 0x00000008ff117e24 */ /* 0x008fcc000f8e00ff */
[----:B------:R0:W-:Y:S01]  /*09e0*/  @P3 ATOMS.ADD RZ, [UR5], R15 ;  /* 0x0000000fffff398c */ /* 0x0001e20008000005 */
[----:B----4-:R-:W-:-:S03]  /*09f0*/  MOV R19, UR9 ;  /* 0x0000000900137c02 */ /* 0x010fc60008000f00 */
[----:B------:R0:W-:Y:S04]  /*0a00*/  STS [R13+0x4], R14 ;  /* 0x0000040e0d007388 */ /* 0x0001e80000000800 */
[----:B------:R0:W-:Y:S01]  /*0a10*/  @P3 ATOMS.ADD RZ, [UR5], R17 ;  /* 0x00000011ffff398c */ /* 0x0001e20008000005 */
[----:B-1----:R-:W-:-:S03]  /*0a20*/  IMAD.U32 R20, RZ, RZ, UR10 ;  /* 0x0000000aff147e24 */ /* 0x002fc6000f8e00ff */
[----:B------:R0:W-:Y:S04]  /*0a30*/  STS [R13+0x8], R16 ;  /* 0x000008100d007388 */ /* 0x0001e80000000800 */
[----:B------:R0:W-:Y:S04]  /*0a40*/  @P3 ATOMS.ADD RZ, [UR5], R19 ;  /* 0x00000013ffff398c */ /* 0x0001e80008000005 */
[----:B------:R0:W-:Y:S04]  /*0a50*/  STS [R13+0xc], R18 ;  /* 0x00000c120d007388 */ /* 0x0001e80000000800 */
[----:B------:R0:W-:Y:S02]  /*0a60*/  @P3 ATOMS.ADD RZ, [UR5], R20 ;  /* 0x00000014ffff398c */ /* 0x0001e40008000005 */
.L_x_12:
[----:B------:R-:W-:Y:S05]  /*0a70*/  BSYNC.RECONVERGENT B3 ;  /* 0x0000000000037941 */ /* 0x000fea0003800200 */
.L_x_11:
[----:B------:R-:W-:Y:S05]  /*0a80*/  @!P2 BRA `(.L_x_7) ;  /* 0x0000000000b0a947 */ /* 0x000fea0003800000 */
[----:B0-----:R-:W-:Y:S01]  /*0a90*/  IMAD.IADD R12, R0, 0x1, R7 ;  /* 0x00000001000c7824 */ /* 0x001fe200078e0207 */
[----:B------:R-:W-:Y:S04]  /*0aa0*/  BSSY.RECONVERGENT B3, `(.L_x_13) ;  /* 0x000001b000037945 */ /* 0x000fe80003800200 */
[C---:B------:R-:W-:Y:S02]  /*0ab0*/  LOP3.LUT R13, R12.reuse, 0x3, RZ, 0xc0, !PT ;  /* 0x000000030c0d7812 */ /* 0x040fe400078ec0ff */
[----:B------:R-:W-:Y:S02]  /*0ac0*/  LOP3.LUT R12, R12, 0x1, RZ, 0xc0, !PT ;  /* 0x000000010c0c7812 */ /* 0x000fe400078ec0ff */
[----:B------:R-:W-:Y:S02]  /*0ad0*/  ISETP.NE.AND P3, PT, R13, 0x1, PT ;  /* 0x000000010d00780c */ /* 0x000fe40003f65270 */
[----:B------:R-:W-:-:S11]  /*0ae0*/  ISETP.NE.U32.AND P2, PT, R12, 0x1, PT ;  /* 0x000000010c00780c */ /* 0x000fd60003f45070 */
[----:B------:R-:W-:Y:S05]  /*0af0*/  @!P3 BRA `(.L_x_14) ;  /* 0x000000000054b947 */ /* 0x000fea0003800000 */
[----:B------:R-:W0:Y:S01]  /*0b00*/  S2R R13, SR_LANEID ;  /* 0x00000000000d7919 */ /* 0x000e220000000000 */
[----:B------:R-:W-:Y:S01]  /*0b10*/  LOP3.LUT R12, RZ, R10, RZ, 0x33, !PT ;  /* 0x0000000aff0c7212 */ /* 0x000fe200078e33ff */
[C---:B------:R-:W-:Y:S01]  /*0b20*/  IMAD.IADD R14, R11.reuse, 0x1, -R10 ;  /* 0x000000010b0e7824 */ /* 0x040fe200078e0a0a */
[----:B------:R-:W1:Y:S01]  /*0b30*/  S2UR UR6, SR_CgaCtaId ;  /* 0x00000000000679c3 */ /* 0x000e620000008800 */
[----:B------:R-:W-:Y:S01]  /*0b40*/  VOTEU.ANY UR4, UPT, PT ;  /* 0x0000000000047886 */ /* 0x000fe200038e0100 */
[----:B------:R-:W-:Y:S01]  /*0b50*/  UMOV UR5, 0x400 ;  /* 0x0000040000057882 */ /* 0x000fe20000000000 */
[----:B------:R-:W-:-:S05]  /*0b60*/  IMAD.IADD R16, R11, 0x1, R12 ;  /* 0x000000010b107824 */ /* 0x000fca00078e020c */
[----:B------:R-:W2:Y:S01]  /*0b70*/  REDUX.SUM UR7, R14 ;  /* 0x000000000e0773c4 */ /* 0x000ea2000000c000 */
[----:B------:R-:W-:Y:S01]  /*0b80*/  UFLO.U32 UR4, UR4 ;  /* 0x00000004000472bd */ /* 0x000fe200080e0000 */
[C---:B------:R-:W-:Y:S01]  /*0b90*/  IMAD R15, R10.reuse, 0x4, R8 ;  /* 0x000000040a0f7824 */ /* 0x040fe200078e0208 */
[----:B------:R-:W-:Y:S01]  /*0ba0*/  UIADD3 UR5, UPT, UPT, UR5, 0x103c, URZ ;  /* 0x0000103c05057890 */ /* 0x000fe2000fffe0ff */
[----:B------:R-:W-:-:S03]  /*0bb0*/  VIADD R10, R10, 0x2 ;  /* 0x000000020a0a7836 */ /* 0x000fc60000000000 */
[----:B------:R3:W-:Y:S01]  /*0bc0*/  STS [R15], R14 ;  /* 0x0000000e0f007388 */ /* 0x0007e20000000800 */
[----:B------:R-:W4:Y:S01]  /*0bd0*/  REDUX.SUM UR8, R16 ;  /* 0x00000000100873c4 */ /* 0x000f22000000c000 */
[----:B-1----:R-:W-:Y:S01]  /*0be0*/  ULEA UR5, UR6, UR5, 0x18 ;  /* 0x0000000506057291 */ /* 0x002fe2000f8ec0ff */
[----:B0-----:R-:W-:Y:S02]  /*0bf0*/  ISETP.EQ.U32.AND P3, PT, R13, UR4, PT ;  /* 0x000000040d007c0c */ /* 0x001fe4000bf62070 */
[----:B--2---:R-:W-:Y:S01]  /*0c00*/  MOV R12, UR7 ;  /* 0x00000007000c7c02 */ /* 0x004fe20008000f00 */
[----:B----4-:R-:W-:-:S10]  /*0c10*/  IMAD.U32 R13, RZ, RZ, UR8 ;  /* 0x00000008ff0d7e24 */ /* 0x010fd4000f8e00ff */
[----:B------:R3:W-:Y:S04]  /*0c20*/  @P3 ATOMS.ADD RZ, [UR5], R12 ;  /* 0x0000000cffff398c */ /* 0x0007e80008000005 */
[----:B------:R3:W-:Y:S04]  /*0c30*/  STS [R15+0x4], R16 ;  /* 0x000004100f007388 */ /* 0x0007e80000000800 */
[----:B------:R3:W-:Y:S02]  /*0c40*/  @P3 ATOMS.ADD RZ, [UR5], R13 ;  /* 0x0000000dffff398c */ /* 0x0007e40008000005 */
.L_x_14:
[----:B------:R-:W-:Y:S05]  /*0c50*/  BSYNC.RECONVERGENT B3 ;  /* 0x0000000000037941 */ /* 0x000fea0003800200 */
.L_x_13:
[----:B------:R-:W-:Y:S05]  /*0c60*/  @P2 BRA `(.L_x_7) ;  /* 0x0000000000382947 */ /* 0x000fea0003800000 */
[----:B---3--:R-:W0:Y:S01]  /*0c70*/  S2R R13, SR_LANEID ;  /* 0x00000000000d7919 */ /* 0x008e220000000000 */
[----:B------:R-:W-:Y:S01]  /*0c80*/  IMAD.IADD R12, R11, 0x1, -R10 ;  /* 0x000000010b0c7824 */ /* 0x000fe200078e0a0a */
[----:B------:R-:W1:Y:S01]  /*0c90*/  S2UR UR6, SR_CgaCtaId ;  /* 0x00000000000679c3 */ /* 0x000e620000008800 */
[----:B------:R-:W-:Y:S01]  /*0ca0*/  VOTEU.ANY UR4, UPT, PT ;  /* 0x0000000000047886 */ /* 0x000fe200038e0100 */
[----:B------:R-:W-:-:S06]  /*0cb0*/  UMOV UR5, 0x400 ;  /* 0x0000040000057882 */ /* 0x000fcc0000000000 */
[----:B------:R-:W2:Y:S01]  /*0cc0*/  REDUX.SUM UR7, R12 ;  /* 0x000000000c0773c4 */ /* 0x000ea2000000c000 */
[----:B------:R-:W-:Y:S02]  /*0cd0*/  UFLO.U32 UR4, UR4 ;  /* 0x00000004000472bd */ /* 0x000fe400080e0000 */
[----:B------:R-:W-:-:S04]  /*0ce0*/  UIADD3 UR5, UPT, UPT, UR5, 0x103c, URZ ;  /* 0x0000103c05057890 */ /* 0x000fc8000fffe0ff */
[----:B-1----:R-:W-:Y:S01]  /*0cf0*/  ULEA UR5, UR6, UR5, 0x18 ;  /* 0x0000000506057291 */ /* 0x002fe2000f8ec0ff */
[----:B0-----:R-:W-:Y:S01]  /*0d00*/  ISETP.EQ.U32.AND P2, PT, R13, UR4, PT ;  /* 0x000000040d007c0c */ /* 0x001fe2000bf42070 */
[----:B------:R-:W-:Y:S02]  /*0d10*/  IMAD R13, R10, 0x4, R8 ;  /* 0x000000040a0d7824 */ /* 0x000fe400078e0208 */
[----:B--2---:R-:W-:-:S03]  /*0d20*/  IMAD.U32 R10, RZ, RZ, UR7 ;  /* 0x00000007ff0a7e24 */ /* 0x004fc6000f8e00ff */
[----:B------:R1:W-:Y:S07]  /*0d30*/  STS [R13], R12 ;  /* 0x0000000c0d007388 */ /* 0x0003ee0000000800 */
[----:B------:R1:W-:Y:S02]  /*0d40*/  @P2 ATOMS.ADD RZ, [UR5], R10 ;  /* 0x0000000affff298c */ /* 0x0003e40008000005 */
.L_x_7:
[----:B------:R-:W-:Y:S05]  /*0d50*/  BSYNC B1 ;  /* 0x0000000000017941 */ /* 0x000fea0003800000 */
.L_x_6:
[----:B------:R2:W-:Y:S01]  /*0d60*/  STS [R6], R11 ;  /* 0x0000000b06007388 */ /* 0x0005e20000000800 */
[----:B01-3--:R-:W-:Y:S01]  /*0d70*/  IMAD.MOV.U32 R13, RZ, RZ, 0x1 ;  /* 0x00000001ff0d7424 */ /* 0x00bfe200078e00ff */
[----:B------:R-:W-:Y:S01]  /*0d80*/  @!PT LDS RZ, [RZ] ;  /* 0x00000000fffff984 */ /* 0x000fe20000000800 */
[----:B------:R-:W-:Y:S01]  /*0d90*/  @!PT LDS RZ, [RZ] ;  /* 0x00000000fffff984 */ /* 0x000fe20000000800 */
[----:B------:R-:W-:Y:S01]  /*0da0*/  @!PT LDS RZ, [RZ] ;  /* 0x00000000fffff984 */ /* 0x000fe20000000800 */
[----:B------:R-:W-:Y:S01]  /*0db0*/  @!PT LDS RZ, [RZ] ;  /* 0x00000000fffff984 */ /* 0x000fe20000000800 */
[----:B------:R0:W-:Y:S06]  /*0dc0*/  MEMBAR.SC.CTA ;  /* 0x0000000000007992 */ /* 0x0001ec0000000000 */
[----:B0-----:R2:W-:Y:S01]  /*0dd0*/  STS [R2], R13 ;  /* 0x0000000d02007388 */ /* 0x0015e20000000800 */
[----:B------:R-:W-:Y:S01]  /*0de0*/  @!PT LDS RZ, [RZ] ;  /* 0x00000000fffff984 */ /* 0x000fe20000000800 */
[----:B------:R-:W-:Y:S01]  /*0df0*/  @!PT LDS RZ, [RZ] ;  /* 0x00000000fffff984 */ /* 0x000fe20000000800 */
[----:B------:R-:W-:Y:S01]  /*0e00*/  @!PT LDS RZ, [RZ] ;  /* 0x00000000fffff984 */ /* 0x000fe20000000800 */
[----:B------:R-:W-:Y:S01]  /*0e10*/  @!PT LDS RZ, [RZ] ;  /* 0x00000000fffff984 */ /* 0x000fe20000000800 */
[----:B------:R2:W-:Y:S06]  /*0e20*/  MEMBAR.SC.CTA ;  /* 0x0000000000007992 */ /* 0x0005ec0000000000 */
.L_x_5:
[----:B--2---:R-:W-:Y:S05]  /*0e30*/  BSYNC B2 ;  /* 0x0000000000027941 */ /* 0x004fea0003800000 */
.L_x_4:
[----:B------:R-:W-:-:S03]  /*0e40*/  UMOV UR4, 0xffffffff ;  /* 0xffffffff00047882 */ /* 0x000fc60000000000 */
[----:B------:R-:W-:Y:S05]  /*0e50*/  BRA.DIV UR4, `(.L_x_15) ;  /* 0x0000001a04687947 */ /* 0x000fea000b800000 */
[----:B------:R-:W-:Y:S01]  /*0e60*/  NOP ;  /* 0x0000000000007918 */ /* 0x000fe20000000000 */
.L_x_65:
[----:B------:R-:W-:Y:S01]  /*0e70*/  IADD3 R9, PT, PT, R9, 0x1, RZ ;  /* 0x0000000109097810 */ /* 0x000fe20007ffe0ff */
[----:B------:R-:W-:Y:S02]  /*0e80*/  VIADD R4, R4, 0x1 ;  /* 0x0000000104047836 */ /* 0x000fe40000000000 */
[----:B------:R-:W-:Y:S01]  /*0e90*/  VIADD R7, R7, 0x1 ;  /* 0x0000000107077836 */ /* 0x000fe20000000000 */
[----:B------:R-:W-:Y:S06]  /*0ea0*/  @P1 BRA `(.L_x_16) ;  /* 0xfffffff400001947 */ /* 0x000fec000383ffff */
[----:B------:R-:W-:Y:S05]  /*0eb0*/  BSYNC B0 ;  /* 0x0000000000007941 */ /* 0x000fea0003800000 */
.L_x_1:
[----:B------:R-:W-:Y:S05]  /*0ec0*/  @P0 EXIT ;  /* 0x000000000000094d */ /* 0x000fea0003800000 */
[----:B------:R-:W0:Y:S01]  /*0ed0*/  S2R R2, SR_LANEID ;  /* 0x0000000000027919 */ /* 0x000e220000000000 */
[----:B------:R-:W1:Y:S01]  /*0ee0*/  S2UR UR6, SR_CgaCtaId ;  /* 0x00000000000679c3 */ /* 0x000e620000008800 */
[----:B------:R-:W-:Y:S01]  /*0ef0*/  VOTEU.ANY UR5, UPT, PT ;  /* 0x0000000000057886 */ /* 0x000fe200038e0100 */
[----:B------:R-:W-:Y:S01]  /*0f00*/  UMOV UR4, 0x400 ;  /* 0x0000040000047882 */ /* 0x000fe20000000000 */
[----:B------:R-:W-:Y:S02]  /*0f10*/  UFLO.U32 UR7, UR5 ;  /* 0x00000005000772bd */ /* 0x000fe400080e0000 */
[----:B------:R-:W-:Y:S02]  /*0f20*/  UIADD3 UR4, UPT, UPT, UR4, 0x1c, URZ ;  /* 0x0000001c04047890 */ /* 0x000fe4000fffe0ff */
[----:B------:R-:W-:-:S06]  /*0f30*/  UPOPC UR5, UR5 ;  /* 0x00000005000572bf */ /* 0x000fcc0008000000 */
[----:B------:R-:W-:Y:S01]  /*0f40*/  IMAD R3, RZ, RZ, -UR5 ;  /* 0x80000005ff037e24 */ /* 0x000fe2000f8e02ff */
[----:B-1----:R-:W-:Y:S01]  /*0f50*/  ULEA UR4, UR6, UR4, 0x18 ;  /* 0x0000000406047291 */ /* 0x002fe2000f8ec0ff */
[----:B0-----:R-:W-:Y:S02]  /*0f60*/  ISETP.EQ.U32.AND P0, PT, R2, UR7, PT ;  /* 0x0000000702007c0c */ /* 0x001fe4000bf02070 */
[----:B------:R-:W-:-:S11]  /*0f70*/  MOV R2, 0x0 ;  /* 0x0000000000027802 */ /* 0x000fd60000000f00 */
[----:B------:R0:W-:Y:S01]  /*0f80*/  @P0 ATOMS.ADD RZ, [UR4], R3 ;  /* 0x00000003ffff098c */ /* 0x0001e20008000004 */
[----:B------:R-:W-:Y:S01]  /*0f90*/  @!PT LDS RZ, [RZ] ;  /* 0x00000000fffff984 */ /* 0x000fe20000000800 */
[----:B------:R-:W-:Y:S01]  /*0fa0*/  @!PT LDS RZ, [RZ] ;  /* 0x00000000fffff984 */ /* 0x000fe20000000800 */
[----:B------:R-:W-:Y:S01]  /*0fb0*/  @!PT LDS RZ, [RZ] ;  /* 0x00000000fffff984 */ /* 0x000fe20000000800 */
[----:B------:R-:W-:Y:S01]  /*0fc0*/  @!PT LDS RZ, [RZ] ;  /* 0x00000000fffff984 */ /* 0x000fe20000000800 */
[----:B------:R0:W-:Y:S06]  /*0fd0*/  MEMBAR.SC.CTA ;  /* 0x0000000000007992 */ /* 0x0001ec0000000000 */
[----:B0-----:R-:W0:Y:S01]  /*0fe0*/  LDC.64 R2, c[0x4][R2] ;  /* 0x0100000002027b82 */ /* 0x001e220000000a00 */
[----:B------:R1:W-:Y:S01]  /*0ff0*/  STL [R1+0x10], R0 ;  /* 0x0000100001007387 */ /* 0x0003e20000100800 */
[----:B------:R-:W2:Y:S01]  /*1000*/  LDCU.64 UR4, c[0x4][0x8] ;  /* 0x01000100ff0477ac */ /* 0x000ea20008000a00 */
[----:B------:R-:W-:-:S05]  /*1010*/  IADD3 R6, P0, PT, R28, 0x10, RZ ;  /* 0x000000101c067810 */ /* 0x000fca0007f1e0ff */
[----:B------:R-:W-:Y:S02]  /*1020*/  IMAD.X R7, RZ, RZ, R22, P0 ;  /* 0x000000ffff077224 */ /* 0x000fe400000e0616 */
[----:B--2---:R-:W-:Y:S02]  /*1030*/  IMAD.U32 R4, RZ, RZ, UR4 ;  /* 0x00000004ff047e24 */ /* 0x004fe4000f8e00ff */
[----:B-1----:R-:W-:-:S07]  /*1040*/  IMAD.U32 R5, RZ, RZ, UR5 ;  /* 0x00000005ff057e24 */ /* 0x002fce000f8e00ff */
[----:B------:R-:W-:-:S07]  /*1050*/  LEPC R20, `(.L_x_17) ;  /* 0x000000001014794e */ /* 0x000fce0000000000 */
[----:B0-----:R-:W-:Y:S05]  /*1060*/  CALL.ABS.NOINC R2 ;  /* 0x0000000002007343 */ /* 0x001fea0003c00000 */
.L_x_17:
[----:B------:R-:W-:Y:S05]  /*1070*/  EXIT ;  /* 0x000000000000794d */ /* 0x000fea0003800000 */
.L_x_0:
[----:B------:R-:W-:-:S04]  /*1080*/  IADD3 R29, PT, PT, R3, 0x20, RZ ;  /* 0x00000020031d7810 */ /* 0x000fc80007ffe0ff */
[----:B------:R-:W-:-:S07]  /*1090*/  LEA R29, R6, R29, 0x18 ;  /* 0x0000001d061d7211 */ /* 0x000fce00078ec0ff */
.L_x_60:
[----:B0--34-:R-:W0:Y:S01]  /*10a0*/  S2R R0, SR_CgaCtaId ;  /* 0x0000000000007919 */ /* 0x019e220000008800 */
[----:B------:R-:W-:-:S04]  /*10b0*/  MOV R23, 0x400 ;  /* 0x0000040000177802 */ /* 0x000fc80000000f00 */
[----:B0-----:R-:W-:Y:S01]  /*10c0*/  LEA R23, R0, R23, 0x18 ;  /* 0x0000001700177211 */ /* 0x001fe200078ec0ff */
[----:B------:R-:W-:Y:S01]  /*10d0*/  @!PT LDS RZ, [RZ] ;  /* 0x00000000fffff984 */ /* 0x000fe20000000800 */
[----:B------:R-:W-:Y:S01]  /*10e0*/  @!PT LDS RZ, [RZ] ;  /* 0x00000000fffff984 */ /* 0x000fe20000000800 */
[----:B------:R-:W-:Y:S01]  /*10f0*/  @!PT LDS RZ, [RZ] ;  /* 0x00000000fffff984 */ /* 0x000fe20000000800 */
[----:B------:R-:W-:Y:S01]  /*1100*/  @!PT LDS RZ, [RZ] ;  /* 0x00000000fffff984 */ /* 0x000fe20000000800 */
[----:B------:R0:W-:Y:S06]  /*1110*/  MEMBAR.SC.CTA ;  /* 0x0000000000007992 */ /* 0x0001ec0000000000 */
[----:B0-----:R0:W1:Y:S01]  /*1120*/  LDS R30, [R23+0x1c] ;  /* 0x00001c00171e7984 */ /* 0x0010620000000800 */
[----:B------:R-:W-:Y:S01]  /*1130*/  BSSY B10, `(.L_x_18) ;  /* 0x000014d0000a7945 */ /* 0x000fe20003800000 */
[----:B--2---:R-:W-:-:S07]  /*1140*/  IMAD.MOV.U32 R24, RZ, RZ, RZ ;  /* 0x000000ffff187224 */ /* 0x004fce00078e00ff */
.L_x_59:
[----:B------:R-:W-:Y:S05]  /*1150*/  YIELD ;  /* 0x0000000000007946 */ /* 0x000fea0003800000 */
[----:B------:R-:W-:Y:S01]  /*1160*/  IMAD R2, R24, 0x4, R23 ;  /* 0x0000000418027824 */ /* 0x000fe200078e0217 */
[----:B------:R-:W-:Y:S01]  /*1170*/  @!PT LDS RZ, [RZ] ;  /* 0x00000000fffff984 */ /* 0x000fe20000000800 */
[----:B------:R-:W-:Y:S01]  /*1180*/  @!PT LDS RZ, [RZ] ;  /* 0x00000000fffff984 */ /* 0x000fe20000000800 */
[----:B------:R-:W-:Y:S01]  /*1190*/  @!PT LDS RZ, [RZ] ;  /* 0x00000000fffff984 */ /* 0x000fe20000000800 */
[----:B------:R-:W-:Y:S01]  /*11a0*/  @!PT LDS RZ, [RZ] ;  /* 0x00000000fffff984 */ /* 0x000fe20000000800 */
[----:B--2---:R2:W-:Y:S06]  /*11b0*/  MEMBAR.SC.CTA ;  /* 0x0000000000007992 */ /* 0x0045ec0000000000 */
[----:B--234-:R-:W2:Y:S01]  /*11c0*/  LDS R0, [R2] ;  /* 0x0000000002007984 */ /* 0x01cea20000000800 */
[----:B------:R-:W-:Y:S01]  /*11d0*/  BSSY B9, `(.L_x_19) ;  /* 0x000013f000097945 */ /* 0x000fe20003800000 */
[----:B--2---:R-:W-:-:S13]  /*11e0*/  ISETP.NE.AND P0, PT, R0, 0x1, PT ;  /* 0x000000010000780c */ /* 0x004fda0003f05270 */
[----:B------:R-:W-:Y:S05]  /*11f0*/  @P0 BRA `(.L_x_20) ;  /* 0x0000001000f00947 */ /* 0x000fea0003800000 */
[----:B------:R-:W-:Y:S01]  /*1200*/  IMAD R32, R24, 0x4, R29 ;  /* 0x0000000418207824 */ /* 0x000fe200078e021d */
[----:B------:R-:W-:Y:S05]  /*1210*/  BSSY B8, `(.L_x_21) ;  /* 0x0000125000087945 */ /* 0x000fea0003800000 */
[----:B------:R-:W2:Y:S02]  /*1220*/  LDS R32, [R32] ;  /* 0x0000000020207984 */ /* 0x000ea40000000800 */
[----:B--2---:R-:W-:-:S13]  /*1230*/  ISETP.GE.AND P0, PT, R32, 0x1, PT ;  /* 0x000000012000780c */ /* 0x004fda0003f06270 */
[----:B------:R-:W-:Y:S05]  /*1240*/  @!P0 BRA `(.L_x_22) ;  /* 0x0000001000848947 */ /* 0x000fea0003800000 */
[C---:B------:R-:W-:Y:S01]  /*1250*/  ISETP.GE.U32.AND P0, PT, R32.reuse, 0x4, PT ;  /* 0x000000042000780c */ /* 0x040fe20003f06070 */
[----:B------:R-:W-:Y:S01]  /*1260*/  BSSY B7, `(.L_x_23) ;  /* 0x00000a5000077945 */ /* 0x000fe20003800000 */
[----:B------:R-:W-:Y:S01]  /*1270*/  LOP3.LUT R33, R32, 0x3, RZ, 0xc0, !PT ;  /* 0x0000000320217812 */ /* 0x000fe200078ec0ff */
[----:B------:R-:W-:-:S10]  /*1280*/  IMAD.MOV.U32 R17, RZ, RZ, RZ ;  /* 0x000000ffff117224 */ /* 0x000fd400078e00ff */
[----:B------:R-:W-:Y:S05]  /*1290*/  @!P0 BRA `(.L_x_24) ;  /* 0x0000000800848947 */ /* 0x000fea0003800000 */
[----:B------:R-:W-:Y:S01]  /*12a0*/  LOP3.LUT R17, R32, 0x7ffffffc, RZ, 0xc0, !PT ;  /* 0x7ffffffc20117812 */ /* 0x000fe200078ec0ff */
[----:B------:R-:W-:-:S07]  /*12b0*/  IMAD.MOV.U32 R25, RZ, RZ, RZ ;  /* 0x000000ffff197224 */ /* 0x000fce00078e00ff */
.L_x_42:
[----:B--2---:R-:W2:Y:S01]  /*12c0*/  S2R R5, SR_CgaCtaId ;  /* 0x0000000000057919 */ /* 0x004ea20000008800 */
[----:B------:R-:W-:Y:S01]  /*12d0*/  MOV R3, 0x400 ;  /* 0x0000040000037802 */ /* 0x000fe20000000f00 */
[----:B------:R-:W-:Y:S01]  /*12e0*/  IMAD.IADD R27, R32, 0x1, -R25 ;  /* 0x00000001201b7824 */ /* 0x000fe200078e0a19 */
[----:B------:R-:W-:Y:S01]  /*12f0*/  LEA R18, R24, R25, 0x7 ;  /* 0x0000001918127211 */ /* 0x000fe200078e38ff */
[----:B------:R-:W-:Y:S05]  /*1300*/  YIELD ;  /* 0x0000000000007946 */ /* 0x000fea0003800000 */
[----:B---34-:R-:W-:Y:S01]  /*1310*/  VIADD R0, R3, 0x3c ;  /* 0x0000003c03007836 */ /* 0x018fe20000000000 */
[----:B------:R-:W-:Y:S04]  /*1320*/  BSSY.RECONVERGENT B6, `(.L_x_25) ;  /* 0x0000020000067945 */ /* 0x000fe80003800200 */
[----:B--2---:R-:W-:-:S05]  /*1330*/  LEA R16, R5, R0, 0x18 ;  /* 0x0000000005107211 */ /* 0x004fca00078ec0ff */
[--C-:B------:R-:W-:Y:S02]  /*1340*/  IMAD R18, R18, 0x4, R16.reuse ;  /* 0x0000000412127824 */ /* 0x100fe400078e0210 */
[----:B------:R-:W-:-:S03]  /*1350*/  IMAD R16, R25, 0x4, R16 ;  /* 0x0000000419107824 */ /* 0x000fc600078e0210 */
[----:B------:R-:W2:Y:S02]  /*1360*/  LDS R0, [R18] ;  /* 0x0000000012007984 */ /* 0x000ea40000000800 */
[----:B--2---:R-:W-:-:S04]  /*1370*/  ISETP.NE.AND P0, PT, R0, R27, PT ;  /* 0x0000001b0000720c */ /* 0x004fc80003f05270 */
[----:B------:R-:W-:-:S13]  /*1380*/  ISETP.NE.OR P0, PT, R31, 0x5, !P0 ;  /* 0x000000051f00780c */ /* 0x000fda0004705670 */
[----:B------:R-:W-:Y:S05]  /*1390*/  @P0 BRA `(.L_x_26) ;  /* 0x0000000000300947 */ /* 0x000fea0003800000 */
[----:B------:R-:W2:Y:S01]  /*13a0*/  LDS R26, [R16] ;  /* 0x00000000101a7984 */ /* 0x000ea20000000800 */
[----:B------:R-:W-:Y:S01]  /*13b0*/  MOV R8, 0x0 ;  /* 0x0000000000087802 */ /* 0x000fe20000000f00 */
[----:B------:R-:W3:Y:S01]  /*13c0*/  LDCU.64 UR4, c[0x4][0x10] ;  /* 0x01000200ff0477ac */ /* 0x000ee20008000a00 */
[----:B------:R-:W-:Y:S01]  /*13d0*/  IMAD.MOV.U32 R6, RZ, RZ, R28 ;  /* 0x000000ffff067224 */ /* 0x000fe200078e001c */
[----:B------:R-:W-:-:S03]  /*13e0*/  MOV R7, R22 ;  /* 0x0000001600077202 */ /* 0x000fc60000000f00 */
[----:B------:R-:W4:Y:S01]  /*13f0*/  LDC.64 R8, c[0x4][R8] ;  /* 0x0100000008087b82 */ /* 0x000f220000000a00 */
[----:B---3--:R-:W-:Y:S02]  /*1400*/  IMAD.U32 R4, RZ, RZ, UR4 ;  /* 0x00000004ff047e24 */ /* 0x008fe4000f8e00ff */
[----:B------:R-:W-:Y:S01]  /*1410*/  IMAD.U32 R5, RZ, RZ, UR5 ;  /* 0x00000005ff057e24 */ /* 0x000fe2000f8e00ff */
[----:B--2---:R2:W-:Y:S06]  /*1420*/  STL.128 [R1], R24 ;  /* 0x0000001801007387 */ /* 0x0045ec0000100c00 */
[----:B------:R-:W-:-:S07]  /*1430*/  LEPC R20, `(.L_x_27) ;  /* 0x000000001014794e */ /* 0x000fce0000000000 */
[----:B012-4-:R-:W-:Y:S05]  /*1440*/  CALL.ABS.NOINC R8 ;  /* 0x0000000008007343 */ /* 0x017fea0003c00000 */
.L_x_27:
[----:B------:R-:W-:Y:S05]  /*1450*/  BRA `(.L_x_28) ;  /* 0x0000000000307947 */ /* 0x000fea0003800000 */
.L_x_26:
[----:B------:R-:W-:-:S13]  /*1460*/  ISETP.NE.AND P0, PT, R31, RZ, PT ;  /* 0x000000ff1f00720c */ /* 0x000fda0003f05270 */
[----:B------:R-:W-:Y:S05]  /*1470*/  @P0 BRA `(.L_x_28) ;  /* 0x0000000000280947 */ /* 0x000fea0003800000 */
[----:B------:R-:W2:Y:S01]  /*1480*/  S2R R4, SR_LANEID ;  /* 0x0000000000047919 */ /* 0x000ea20000000000 */
[----:B------:R-:W-:Y:S01]  /*1490*/  IMAD.IADD R0, R25, 0x1, -R32 ;  /* 0x0000000119007824 */ /* 0x000fe200078e0a20 */
[----:B------:R-:W-:Y:S02]  /*14a0*/  VOTEU.ANY UR4, UPT, PT ;  /* 0x0000000000047886 */ /* 0x000fe400038e0100 */
[----:B------:R-:W-:Y:S01]  /*14b0*/  UFLO.U32 UR4, UR4 ;  /* 0x00000004000472bd */ /* 0x000fe200080e0000 */
[----:B------:R-:W3:Y:S05]  /*14c0*/  REDUX.SUM UR5, R0 ;  /* 0x00000000000573c4 */ /* 0x000eea000000c000 */
[----:B--2---:R-:W-:Y:S01]  /*14d0*/  ISETP.EQ.U32.AND P0, PT, R4, UR4, PT ;  /* 0x0000000404007c0c */ /* 0x004fe2000bf02070 */
[----:B------:R-:W-:-:S02]  /*14e0*/  VIADD R4, R3, 0x103c ;  /* 0x0000103c03047836 */ /* 0x000fc40000000000 */
[----:B---3--:R-:W-:-:S03]  /*14f0*/  IMAD.U32 R3, RZ, RZ, UR5 ;  /* 0x00000005ff037e24 */ /* 0x008fc6000f8e00ff */
[----:B------:R-:W-:-:S07]  /*1500*/  LEA R4, R5, R4, 0x18 ;  /* 0x0000000405047211 */ /* 0x000fce00078ec0ff */
[----:B------:R2:W-:Y:S02]  /*1510*/  @P0 ATOMS.ADD RZ, [R4], R3 ;  /* 0x0000000304ff038c */ /* 0x0005e40000000000 */
.L_x_28:
[----:B------:R-:W-:Y:S05]  /*1520*/  BSYNC.RECONVERGENT B6 ;  /* 0x0000000000067941 */ /* 0x000fea0003800200 */
.L_x_25:
[----:B------:R-:W-:-:S03]  /*1530*/  UMOV UR4, 0xffffffff ;  /* 0xffffffff00047882 */ /* 0x000fc60000000000 */
[----:B------:R-:W-:Y:S05]  /*1540*/  BRA.DIV UR4, `(.L_x_29) ;  /* 0x0000001204c87947 */ /* 0x000fea000b800000 */
[----:B------:R-:W-:Y:S01]  /*1550*/  NOP ;  /* 0x0000000000007918 */ /* 0x000fe20000000000 */
.L_x_68:
[----:B------:R-:W3:Y:S01]  /*1560*/  LDS R0, [R18+0x4] ;  /* 0x0000040012007984 */ /* 0x000ee20000000800 */
[----:B------:R-:W-:Y:S01]  /*1570*/  VIADD R9, R25, 0x1 ;  /* 0x0000000119097836 */ /* 0x000fe20000000000 */
[----:B------:R-:W-:Y:S01]  /*1580*/  ISETP.EQ.AND P1, PT, R31, 0x5, PT ;  /* 0x000000051f00780c */ /* 0x000fe20003f22270 */
[----:B------:R-:W-:Y:S02]  /*1590*/  BSSY.RECONVERGENT B6, `(.L_x_30) ;  /* 0x000001f000067945 */ /* 0x000fe40003800200 */
[----:B------:R-:W-:-:S05]  /*15a0*/  IMAD.IADD R11, R32, 0x1, -R9 ;  /* 0x00000001200b7824 */ /* 0x000fca00078e0a09 */
[----:B---3--:R-:W-:-:S13]  /*15b0*/  ISETP.NE.AND P0, PT, R0, R11, PT ;  /* 0x0000000b0000720c */ /* 0x008fda0003f05270 */
[----:B------:R-:W-:Y:S05]  /*15c0*/  @P0 BRA P1, `(.L_x_31) ;  /* 0x00000000003c0947 */ /* 0x000fea0000800000 */
[----:B------:R-:W-:-:S13]  /*15d0*/  ISETP.NE.AND P0, PT, R31, RZ, PT ;  /* 0x000000ff1f00720c */ /* 0x000fda0003f05270 */
[----:B------:R-:W-:Y:S05]  /*15e0*/  @P0 BRA `(.L_x_32) ;  /* 0x0000000000640947 */ /* 0x000fea0003800000 */
[----:B------:R-:W3:Y:S01]  /*15f0*/  S2R R0, SR_LANEID ;  /* 0x0000000000007919 */ /* 0x000ee20000000000 */
[----:B------:R-:W-:Y:S01]  /*1600*/  IMAD.IADD R9, R9, 0x1, -R32 ;  /* 0x0000000109097824 */ /* 0x000fe200078e0a20 */
[----:B------:R-:W4:Y:S01]  /*1610*/  S2UR UR6, SR_CgaCtaId ;  /* 0x00000000000679c3 */ /* 0x000f220000008800 */
[----:B------:R-:W-:Y:S01]  /*1620*/  VOTEU.ANY UR4, UPT, PT ;  /* 0x0000000000047886 */ /* 0x000fe200038e0100 */
[----:B------:R-:W-:-:S06]  /*1630*/  UMOV UR5, 0x400 ;  /* 0x0000040000057882 */ /* 0x000fcc0000000000 */
[----:B------:R-:W5:Y:S01]  /*1640*/  REDUX.SUM UR7, R9 ;  /* 0x00000000090773c4 */ /* 0x000f62000000c000 */
[----:B------:R-:W-:Y:S02]  /*1650*/  UFLO.U32 UR4, UR4 ;  /* 0x00000004000472bd */ /* 0x000fe400080e0000 */
[----:B------:R-:W-:-:S04]  /*1660*/  UIADD3 UR5, UPT, UPT, UR5, 0x103c, URZ ;  /* 0x0000103c05057890 */ /* 0x000fc8000fffe0ff */
[----:B----4-:R-:W-:Y:S01]  /*1670*/  ULEA UR5, UR6, UR5, 0x18 ;  /* 0x0000000506057291 */ /* 0x010fe2000f8ec0ff */
[----:B---3--:R-:W-:Y:S02]  /*1680*/  ISETP.EQ.U32.AND P0, PT, R0, UR4, PT ;  /* 0x0000000400007c0c */ /* 0x008fe4000bf02070 */
[----:B-----5:R-:W-:-:S11]  /*1690*/  MOV R0, UR7 ;  /* 0x0000000700007c02 */ /* 0x020fd60008000f00 */
[----:B------:R3:W-:Y:S01]  /*16a0*/  @P0 ATOMS.ADD RZ, [UR5], R0 ;  /* 0x00000000ffff098c */ /* 0x0007e20008000005 */
[----:B------:R-:W-:Y:S05]  /*16b0*/  BRA `(.L_x_32) ;  /* 0x0000000000307947 */ /* 0x000fea0003800000 */
.L_x_31:
[----:B------:R-:W3:Y:S01]  /*16c0*/  LDS R10, [R16+0x4] ;  /* 0x00000400100a7984 */ /* 0x000ee20000000800 */
[----:B------:R-:W-:Y:S01]  /*16d0*/  MOV R12, 0x0 ;  /* 0x00000000000c7802 */ /* 0x000fe20000000f00 */
[----:B------:R-:W-:Y:S01]  /*16e0*/  IMAD.MOV.U32 R8, RZ, RZ, R24 ;  /* 0x000000ffff087224 */ /* 0x000fe200078e0018 */
[----:B------:R-:W2:Y:S01]  /*16f0*/  LDCU.64 UR4, c[0x4][0x10] ;  /* 0x01000200ff0477ac */ /* 0x000ea20008000a00 */
[----:B------:R-:W-:Y:S02]  /*1700*/  IMAD.MOV.U32 R6, RZ, RZ, R28 ;  /* 0x000000ffff067224 */ /* 0x000fe400078e001c */
[----:B------:R-:W-:Y:S01]  /*1710*/  IMAD.MOV.U32 R7, RZ, RZ, R22 ;  /* 0x000000ffff077224 */ /* 0x000fe200078e0016 */
[----:B------:R-:W4:Y:S01]  /*1720*/  LDC.64 R12, c[0x4][R12] ;  /* 0x010000000c0c7b82 */ /* 0x000f220000000a00 */
[----:B--2---:R-:W-:Y:S02]  /*1730*/  IMAD.U32 R4, RZ, RZ, UR4 ;  /* 0x00000004ff047e24 */ /* 0x004fe4000f8e00ff */
[----:B------:R-:W-:Y:S01]  /*1740*/  IMAD.U32 R5, RZ, RZ, UR5 ;  /* 0x00000005ff057e24 */ /* 0x000fe2000f8e00ff */
[----:B---3--:R2:W-:Y:S06]  /*1750*/  STL.128 [R1], R8 ;  /* 0x0000000801007387 */ /* 0x0085ec0000100c00 */
[----:B------:R-:W-:-:S07]  /*1760*/  LEPC R20, `(.L_x_32) ;  /* 0x000000001014794e */ /* 0x000fce0000000000 */
[----:B012-4-:R-:W-:Y:S05]  /*1770*/  CALL.ABS.NOINC R12 ;  /* 0x000000000c007343 */ /* 0x017fea0003c00000 */
.L_x_32:
[----:B------:R-:W-:Y:S05]  /*1780*/  BSYNC.RECONVERGENT B6 ;  /* 0x0000000000067941 */ /* 0x000fea0003800200 */
.L_x_30:
[----:B------:R-:W-:-:S03]  /*1790*/  UMOV UR4, 0xffffffff ;  /* 0xffffffff00047882 */ /* 0x000fc60000000000 */
[----:B------:R-:W-:Y:S05]  /*17a0*/  BRA.DIV UR4, `(.L_x_33) ;  /* 0x00000012044c7947 */ /* 0x000fea000b800000 */
[----:B------:R-:W-:Y:S01]  /*17b0*/  NOP ;  /* 0x0000000000007918 */ /* 0x000fe20000000000 */
.L_x_71:
[----:B---3--:R-:W3:Y:S01]  /*17c0*/  LDS R0, [R18+0x8] ;  /* 0x0000080012007984 */ /* 0x008ee20000000800 */
[----:B------:R-:W-:Y:S01]  /*17d0*/  IADD3 R9, PT, PT, R25, 0x2, RZ ;  /* 0x0000000219097810 */ /* 0x000fe20007ffe0ff */
[----:B------:R-:W-:Y:S01]  /*17e0*/  BSSY.RECONVERGENT B6, `(.L_x_34) ;  /* 0x0000020000067945 */ /* 0x000fe20003800200 */
[----:B------:R-:W-:-:S03]  /*17f0*/  ISETP.EQ.AND P1, PT, R31, 0x5, PT ;  /* 0x000000051f00780c */ /* 0x000fc60003f22270 */
        /* <DEDUP_REMOVED lines=14> */
[----:B---3--:R-:W-:Y:S01]  /*18e0*/  ISETP.EQ.U32.AND P0, PT, R0, UR4, PT ;  /* 0x0000000400007c0c */ /* 0x008fe2000bf02070 */
[----:B-----5:R-:W-:-:S12]  /*18f0*/  IMAD.U32 R0, RZ, RZ, UR7 ;  /* 0x00000007ff007e24 */ /* 0x020fd8000f8e00ff */
[----:B------:R3:W-:Y:S01]  /*1900*/  @P0 ATOMS.ADD RZ, [UR5], R0 ;  /* 0x00000000ffff098c */ /* 0x0007e20008000005 */
[----:B------:R-:W-:Y:S05]  /*1910*/  BRA `(.L_x_36) ;  /* 0x0000000000307947 */ /* 0x000fea0003800000 */
.L_x_35:
[----:B------:R-:W3:Y:S01]  /*1920*/  LDS R10, [R16+0x8] ;  /* 0x00000800100a7984 */ /* 0x000ee20000000800 */
[----:B------:R-:W-:Y:S01]  /*1930*/  MOV R12, 0x0 ;  /* 0x00000000000c7802 */ /* 0x000fe20000000f00 */
[----:B------:R-:W-:Y:S01]  /*1940*/  IMAD.MOV.U32 R8, RZ, RZ, R24 ;  /* 0x000000ffff087224 */ /* 0x000fe200078e0018 */
[----:B------:R-:W2:Y:S01]  /*1950*/  LDCU.64 UR4, c[0x4][0x10] ;  /* 0x01000200ff0477ac */ /* 0x000ea20008000a00 */
[----:B------:R-:W-:Y:S02]  /*1960*/  IMAD.MOV.U32 R6, RZ, RZ, R28 ;  /* 0x000000ffff067224 */ /* 0x000fe400078e001c */
[----:B------:R-:W-:Y:S01]  /*1970*/  IMAD.MOV.U32 R7, RZ, RZ, R22 ;  /* 0x000000ffff077224 */ /* 0x000fe200078e0016 */
[----:B------:R-:W4:Y:S01]  /*1980*/  LDC.64 R12, c[0x4][R12] ;  /* 0x010000000c0c7b82 */ /* 0x000f220000000a00 */
[----:B--2---:R-:W-:Y:S01]  /*1990*/  IMAD.U32 R4, RZ, RZ, UR4 ;  /* 0x00000004ff047e24 */ /* 0x004fe2000f8e00ff */
[----:B------:R-:W-:Y:S01]  /*19a0*/  MOV R5, UR5 ;  /* 0x0000000500057c02 */ /* 0x000fe20008000f00 */
[----:B---3--:R2:W-:Y:S06]  /*19b0*/  STL.128 [R1], R8 ;  /* 0x0000000801007387 */ /* 0x0085ec0000100c00 */
[----:B------:R-:W-:-:S07]  /*19c0*/  LEPC R20, `(.L_x_36) ;  /* 0x000000001014794e */ /* 0x000fce0000000000 */
[----:B012-4-:R-:W-:Y:S05]  /*19d0*/  CALL.ABS.NOINC R12 ;  /* 0x000000000c007343 */ /* 0x017fea0003c00000 */
.L_x_36:
[----:B------:R-:W-:Y:S05]  /*19e0*/  BSYNC.RECONVERGENT B6 ;  /* 0x0000000000067941 */ /* 0x000fea0003800200 */
.L_x_34:
[----:B------:R-:W-:-:S03]  /*19f0*/  UMOV UR4, 0xffffffff ;  /* 0xffffffff00047882 */ /* 0x000fc60000000000 */
[----:B------:R-:W-:Y:S05]  /*1a00*/  BRA.DIV UR4, `(.L_x_37) ;  /* 0x0000000e04d07947 */ /* 0x000fea000b800000 */
[----:B------:R-:W-:Y:S01]  /*1a10*/  NOP ;  /* 0x0000000000007918 */ /* 0x000fe20000000000 */
.L_x_74:
[----:B------:R-:W4:Y:S01]  /*1a20*/  LDS R18, [R18+0xc] ;  /* 0x00000c0012127984 */ /* 0x000f220000000800 */
[----:B------:R-:W-:Y:S01]  /*1a30*/  VIADD R9, R25, 0x3 ;  /* 0x0000000319097836 */ /* 0x000fe20000000000 */
[----:B------:R-:W-:Y:S01]  /*1a40*/  ISETP.EQ.AND P1, PT, R31, 0x5, PT ;  /* 0x000000051f00780c */ /* 0x000fe20003f22270 */
[----:B------:R-:W-:Y:S02]  /*1a50*/  BSSY.RECONVERGENT B6, `(.L_x_38) ;  /* 0x000001f000067945 */ /* 0x000fe40003800200 */
[----:B------:R-:W-:-:S05]  /*1a60*/  IMAD.IADD R11, R32, 0x1, -R9 ;  /* 0x00000001200b7824 */ /* 0x000fca00078e0a09 */
[----:B----4-:R-:W-:-:S13]  /*1a70*/  ISETP.NE.AND P0, PT, R18, R11, PT ;  /* 0x0000000b1200720c */ /* 0x010fda0003f05270 */
[----:B------:R-:W-:Y:S05]  /*1a80*/  @P0 BRA P1, `(.L_x_39) ;  /* 0x00000000003c0947 */ /* 0x000fea0000800000 */
[----:B------:R-:W-:-:S13]  /*1a90*/  ISETP.NE.AND P0, PT, R31, RZ, PT ;  /* 0x000000ff1f00720c */ /* 0x000fda0003f05270 */
[----:B------:R-:W-:Y:S05]  /*1aa0*/  @P0 BRA `(.L_x_40) ;  /* 0x0000000000640947 */ /* 0x000fea0003800000 */
[----:B---3--:R-:W3:Y:S01]  /*1ab0*/  S2R R0, SR_LANEID ;  /* 0x0000000000007919 */ /* 0x008ee20000000000 */
        /* <DEDUP_REMOVED lines=12> */
.L_x_39:
[----:B------:R-:W4:Y:S01]  /*1b80*/  LDS R10, [R16+0xc] ;  /* 0x00000c00100a7984 */ /* 0x000f220000000800 */
[----:B------:R-:W-:Y:S01]  /*1b90*/  MOV R12, 0x0 ;  /* 0x00000000000c7802 */ /* 0x000fe20000000f00 */
[----:B------:R-:W-:Y:S01]  /*1ba0*/  IMAD.MOV.U32 R8, RZ, RZ, R24 ;  /* 0x000000ffff087224 */ /* 0x000fe200078e0018 */
[----:B------:R-:W2:Y:S01]  /*1bb0*/  LDCU.64 UR4, c[0x4][0x10] ;  /* 0x01000200ff0477ac */ /* 0x000ea20008000a00 */
[----:B------:R-:W-:Y:S02]  /*1bc0*/  IMAD.MOV.U32 R6, RZ, RZ, R28 ;  /* 0x000000ffff067224 */ /* 0x000fe400078e001c */
[----:B------:R-:W-:Y:S01]  /*1bd0*/  IMAD.MOV.U32 R7, RZ, RZ, R22 ;  /* 0x000000ffff077224 */ /* 0x000fe200078e0016 */
[----:B------:R-:W5:Y:S01]  /*1be0*/  LDC.64 R12, c[0x4][R12] ;  /* 0x010000000c0c7b82 */ /* 0x000f620000000a00 */
[----:B--2---:R-:W-:Y:S02]  /*1bf0*/  IMAD.U32 R4, RZ, RZ, UR4 ;  /* 0x00000004ff047e24 */ /* 0x004fe4000f8e00ff */
[----:B------:R-:W-:Y:S01]  /*1c00*/  IMAD.U32 R5, RZ, RZ, UR5 ;  /* 0x00000005ff057e24 */ /* 0x000fe2000f8e00ff */
[----:B----4-:R2:W-:Y:S06]  /*1c10*/  STL.128 [R1], R8 ;  /* 0x0000000801007387 */ /* 0x0105ec0000100c00 */
[----:B------:R-:W-:-:S07]  /*1c20*/  LEPC R20, `(.L_x_40) ;  /* 0x000000001014794e */ /* 0x000fce0000000000 */
[----:B0123-5:R-:W-:Y:S05]  /*1c30*/  CALL.ABS.NOINC R12 ;  /* 0x000000000c007343 */ /* 0x02ffea0003c00000 */
.L_x_40:
[----:B------:R-:W-:Y:S05]  /*1c40*/  BSYNC.RECONVERGENT B6 ;  /* 0x0000000000067941 */ /* 0x000fea0003800200 */
.L_x_38:
[----:B------:R-:W-:-:S03]  /*1c50*/  UMOV UR4, 0xffffffff ;  /* 0xffffffff00047882 */ /* 0x000fc60000000000 */
[----:B------:R-:W-:Y:S05]  /*1c60*/  BRA.DIV UR4, `(.L_x_41) ;  /* 0x0000000e04547947 */ /* 0x000fea000b800000 */
[----:B------:R-:W-:Y:S01]  /*1c70*/  NOP ;  /* 0x0000000000007918 */ /* 0x000fe20000000000 */
.L_x_77:
[----:B------:R-:W-:-:S04]  /*1c80*/  IADD3 R25, PT, PT, R25, 0x4, RZ ;  /* 0x0000000419197810 */ /* 0x000fc80007ffe0ff */
[----:B------:R-:W-:-:S13]  /*1c90*/  ISETP.NE.AND P0, PT, R25, R17, PT ;  /* 0x000000111900720c */ /* 0x000fda0003f05270 */
[----:B------:R-:W-:Y:S05]  /*1ca0*/  @P0 BRA `(.L_x_42) ;  /* 0xfffffff400840947 */ /* 0x000fea000383ffff */
.L_x_24:
[----:B------:R-:W-:Y:S05]  /*1cb0*/  BSYNC B7 ;  /* 0x0000000000077941 */ /* 0x000fea0003800000 */
.L_x_23:
[----:B------:R-:W-:-:S13]  /*1cc0*/  ISETP.NE.AND P0, PT, R33, RZ, PT ;  /* 0x000000ff2100720c */ /* 0x000fda0003f05270 */
[----:B------:R-:W-:Y:S05]  /*1cd0*/  @!P0 BRA `(.L_x_22) ;  /* 0x0000000400e08947 */ /* 0x000fea0003800000 */
[----:B------:R-:W5:Y:S01]  /*1ce0*/  S2R R5, SR_CgaCtaId ;  /* 0x0000000000057919 */ /* 0x000f620000008800 */
[----:B--2---:R-:W-:Y:S01]  /*1cf0*/  MOV R3, 0x400 ;  /* 0x0000040000037802 */ /* 0x004fe20000000f00 */
[--C-:B------:R-:W-:Y:S01]  /*1d00*/  IMAD R35, R24, 0x80, R17.reuse ;  /* 0x0000008018237824 */ /* 0x100fe200078e0211 */
[----:B------:R-:W-:Y:S01]  /*1d10*/  ISETP.EQ.AND P1, PT, R31, 0x5, PT ;  /* 0x000000051f00780c */ /* 0x000fe20003f22270 */
[----:B------:R-:W-:Y:S01]  /*1d20*/  IMAD.IADD R19, R32, 0x1, -R17 ;  /* 0x0000000120137824 */ /* 0x000fe200078e0a11 */
[----:B------:R-:W-:Y:S01]  /*1d30*/  BSSY.RECONVERGENT B6, `(.L_x_43) ;  /* 0x0000021000067945 */ /* 0x000fe20003800200 */
[----:B---34-:R-:W-:-:S05]  /*1d40*/  VIADD R0, R3, 0x3c ;  /* 0x0000003c03007836 */ /* 0x018fca0000000000 */
[----:B-----5:R-:W-:-:S05]  /*1d50*/  LEA R34, R5, R0, 0x18 ;  /* 0x0000000005227211 */ /* 0x020fca00078ec0ff */
[--C-:B------:R-:W-:Y:S02]  /*1d60*/  IMAD R35, R35, 0x4, R34.reuse ;  /* 0x0000000423237824 */ /* 0x100fe400078e0222 */
[----:B------:R-:W-:-:S03]  /*1d70*/  IMAD R34, R17, 0x4, R34 ;  /* 0x0000000411227824 */ /* 0x000fc600078e0222 */
[----:B------:R-:W2:Y:S02]  /*1d80*/  LDS R0, [R35] ;  /* 0x0000000023007984 */ /* 0x000ea40000000800 */
[----:B--2---:R-:W-:-:S13]  /*1d90*/  ISETP.NE.AND P0, PT, R0, R19, PT ;  /* 0x000000130000720c */ /* 0x004fda0003f05270 */
[----:B------:R-:W-:Y:S05]  /*1da0*/  @P0 BRA P1, `(.L_x_44) ;  /* 0x0000000000340947 */ /* 0x000fea0000800000 */
[----:B------:R-:W-:-:S13]  /*1db0*/  ISETP.NE.AND P0, PT, R31, RZ, PT ;  /* 0x000000ff1f00720c */ /* 0x000fda0003f05270 */
[----:B------:R-:W-:Y:S05]  /*1dc0*/  @P0 BRA `(.L_x_45) ;  /* 0x00000000005c0947 */ /* 0x000fea0003800000 */
[----:B------:R-:W2:Y:S01]  /*1dd0*/  S2R R4, SR_LANEID ;  /* 0x0000000000047919 */ /* 0x000ea20000000000 */
[----:B------:R-:W-:Y:S01]  /*1de0*/  IADD3 R0, PT, PT, -R32, R17, RZ ;  /* 0x0000001120007210 */ /* 0x000fe20007ffe1ff */
[----:B------:R-:W-:Y:S02]  /*1df0*/  VOTEU.ANY UR4, UPT, PT ;  /* 0x0000000000047886 */ /* 0x000fe400038e0100 */
[----:B------:R-:W-:Y:S01]  /*1e00*/  UFLO.U32 UR4, UR4 ;  /* 0x00000004000472bd */ /* 0x000fe200080e0000 */
[----:B------:R-:W3:Y:S05]  /*1e10*/  REDUX.SUM UR5, R0 ;  /* 0x00000000000573c4 */ /* 0x000eea000000c000 */
[----:B--2---:R-:W-:Y:S01]  /*1e20*/  ISETP.EQ.U32.AND P0, PT, R4, UR4, PT ;  /* 0x0000000404007c0c */ /* 0x004fe2000bf02070 */
[----:B------:R-:W-:-:S02]  /*1e30*/  VIADD R4, R3, 0x103c ;  /* 0x0000103c03047836 */ /* 0x000fc40000000000 */
[----:B---3--:R-:W-:-:S03]  /*1e40*/  IMAD.U32 R3, RZ, RZ, UR5 ;  /* 0x00000005ff037e24 */ /* 0x008fc6000f8e00ff */
[----:B------:R-:W-:-:S07]  /*1e50*/  LEA R4, R5, R4, 0x18 ;  /* 0x0000000405047211 */ /* 0x000fce00078ec0ff */
[----:B------:R2:W-:Y:S01]  /*1e60*/  @P0 ATOMS.ADD RZ, [R4], R3 ;  /* 0x0000000304ff038c */ /* 0x0005e20000000000 */
[----:B------:R-:W-:Y:S05]  /*1e70*/  BRA `(.L_x_45) ;  /* 0x0000000000307947 */ /* 0x000fea0003800000 */
.L_x_44:
[----:B------:R-:W2:Y:S01]  /*1e80*/  LDS R18, [R34] ;  /* 0x0000000022127984 */ /* 0x000ea20000000800 */
[----:B------:R-:W-:Y:S01]  /*1e90*/  MOV R8, 0x0 ;  /* 0x0000000000087802 */ /* 0x000fe20000000f00 */
[----:B------:R-:W-:Y:S01]  /*1ea0*/  IMAD.MOV.U32 R16, RZ, RZ, R24 ;  /* 0x000000ffff107224 */ /* 0x000fe200078e0018 */
[----:B------:R-:W3:Y:S01]  /*1eb0*/  LDCU.64 UR4, c[0x4][0x10] ;  /* 0x01000200ff0477ac */ /* 0x000ee20008000a00 */
[----:B------:R-:W-:Y:S01]  /*1ec0*/  MOV R6, R28 ;  /* 0x0000001c00067202 */ /* 0x000fe20000000f00 */
[----:B------:R-:W-:Y:S02]  /*1ed0*/  IMAD.MOV.U32 R7, RZ, RZ, R22 ;  /* 0x000000ffff077224 */ /* 0x000fe400078e0016 */
[----:B------:R-:W4:Y:S01]  /*1ee0*/  LDC.64 R8, c[0x4][R8] ;  /* 0x0100000008087b82 */ /* 0x000f220000000a00 */
[----:B---3--:R-:W-:Y:S02]  /*1ef0*/  IMAD.U32 R4, RZ, RZ, UR4 ;  /* 0x00000004ff047e24 */ /* 0x008fe4000f8e00ff */
[----:B------:R-:W-:Y:S01]  /*1f00*/  IMAD.U32 R5, RZ, RZ, UR5 ;  /* 0x00000005ff057e24 */ /* 0x000fe2000f8e00ff */
[----:B--2---:R2:W-:Y:S06]  /*1f10*/  STL.128 [R1], R16 ;  /* 0x0000001001007387 */ /* 0x0045ec0000100c00 */
[----:B------:R-:W-:-:S07]  /*1f20*/  LEPC R20, `(.L_x_45) ;  /* 0x000000001014794e */ /* 0x000fce0000000000 */
[----:B012-4-:R-:W-:Y:S05]  /*1f30*/  CALL.ABS.NOINC R8 ;  /* 0x0000000008007343 */ /* 0x017fea0003c00000 */
.L_x_45:
[----:B------:R-:W-:Y:S05]  /*1f40*/  BSYNC.RECONVERGENT B6 ;  /* 0x0000000000067941 */ /* 0x000fea0003800200 */
.L_x_43:
[----:B------:R-:W-:-:S03]  /*1f50*/  UMOV UR4, 0xffffffff ;  /* 0xffffffff00047882 */ /* 0x000fc60000000000 */
[----:B------:R-:W-:Y:S05]  /*1f60*/  BRA.DIV UR4, `(.L_x_46) ;  /* 0x0000000a04b07947 */ /* 0x000fea000b800000 */
[----:B------:R-:W-:Y:S01]  /*1f70*/  NOP ;  /* 0x0000000000007918 */ /* 0x000fe20000000000 */
.L_x_80:
[----:B------:R-:W-:-:S13]  /*1f80*/  ISETP.NE.AND P0, PT, R33, 0x1, PT ;  /* 0x000000012100780c */ /* 0x000fda0003f05270 */
[----:B------:R-:W-:Y:S05]  /*1f90*/  @!P0 BRA `(.L_x_22) ;  /* 0x0000000400308947 */ /* 0x000fea0003800000 */
        /* <DEDUP_REMOVED lines=22> */
.L_x_48:
[----:B------:R-:W3:Y:S01]  /*2100*/  LDS R26, [R34+0x4] ;  /* 0x00000400221a7984 */ /* 0x000ee20000000800 */
[----:B------:R-:W-:Y:S01]  /*2110*/  MOV R8, 0x0 ;  /* 0x0000000000087802 */ /* 0x000fe20000000f00 */
[----:B------:R-:W2:Y:S01]  /*2120*/  LDCU.64 UR4, c[0x4][0x10] ;  /* 0x01000200ff0477ac */ /* 0x000ea20008000a00 */
[----:B------:R-:W-:Y:S02]  /*2130*/  IMAD.MOV.U32 R6, RZ, RZ, R28 ;  /* 0x000000ffff067224 */ /* 0x000fe400078e001c */
[----:B------:R-:W-:Y:S02]  /*2140*/  IMAD.MOV.U32 R7, RZ, RZ, R22 ;  /* 0x000000ffff077224 */ /* 0x000fe400078e0016 */
[----:B------:R-:W4:Y:S01]  /*2150*/  LDC.64 R8, c[0x4][R8] ;  /* 0x0100000008087b82 */ /* 0x000f220000000a00 */
[----:B--2---:R-:W-:Y:S01]  /*2160*/  MOV R4, UR4 ;  /* 0x0000000400047c02 */ /* 0x004fe20008000f00 */
[----:B------:R-:W-:Y:S01]  /*2170*/  IMAD.U32 R5, RZ, RZ, UR5 ;  /* 0x00000005ff057e24 */ /* 0x000fe2000f8e00ff */
[----:B---3--:R2:W-:Y:S06]  /*2180*/  STL.128 [R1], R24 ;  /* 0x0000001801007387 */ /* 0x0085ec0000100c00 */
[----:B------:R-:W-:-:S07]  /*2190*/  LEPC R20, `(.L_x_49) ;  /* 0x000000001014794e */ /* 0x000fce0000000000 */
[----:B012-4-:R-:W-:Y:S05]  /*21a0*/  CALL.ABS.NOINC R8 ;  /* 0x0000000008007343 */ /* 0x017fea0003c00000 */
.L_x_49:
[----:B------:R-:W-:Y:S05]  /*21b0*/  BSYNC.RECONVERGENT B6 ;  /* 0x0000000000067941 */ /* 0x000fea0003800200 */
.L_x_47:
[----:B------:R-:W-:-:S03]  /*21c0*/  UMOV UR4, 0xffffffff ;  /* 0xffffffff00047882 */ /* 0x000fc60000000000 */
[----:B------:R-:W-:Y:S05]  /*21d0*/  BRA.DIV UR4, `(.L_x_50) ;  /* 0x0000000a04307947 */ /* 0x000fea000b800000 */
[----:B------:R-:W-:Y:S01]  /*21e0*/  NOP ;  /* 0x0000000000007918 */ /* 0x000fe20000000000 */
.L_x_83:
[----:B------:R-:W-:-:S13]  /*21f0*/  ISETP.NE.AND P0, PT, R33, 0x2, PT ;  /* 0x000000022100780c */ /* 0x000fda0003f05270 */
[----:B------:R-:W-:Y:S05]  /*2200*/  @!P0 BRA `(.L_x_22) ;  /* 0x0000000000948947 */ /* 0x000fea0003800000 */
[----:B---3--:R-:W3:Y:S01]  /*2210*/  LDS R0, [R35+0x8] ;  /* 0x0000080023007984 */ /* 0x008ee20000000800 */
        /* <DEDUP_REMOVED lines=9> */
[----:B------:R-:W-:Y:S01]  /*22b0*/  IADD3 R25, PT, PT, -R32, R25, RZ ;  /* 0x0000001920197210 */ /* 0x000fe20007ffe1ff */
        /* <DEDUP_REMOVED lines=11> */
.L_x_52:
[----:B------:R-:W3:Y:S01]  /*2370*/  LDS R26, [R34+0x8] ;  /* 0x00000800221a7984 */ /* 0x000ee20000000800 */
[----:B------:R-:W-:Y:S01]  /*2380*/  MOV R8, 0x0 ;  /* 0x0000000000087802 */ /* 0x000fe20000000f00 */
[----:B------:R-:W2:Y:S01]  /*2390*/  LDCU.64 UR4, c[0x4][0x10] ;  /* 0x01000200ff0477ac */ /* 0x000ea20008000a00 */
[----:B------:R-:W-:Y:S02]  /*23a0*/  IMAD.MOV.U32 R6, RZ, RZ, R28 ;  /* 0x000000ffff067224 */ /* 0x000fe400078e001c */
[----:B------:R-:W-:Y:S02]  /*23b0*/  IMAD.MOV.U32 R7, RZ, RZ, R22 ;  /* 0x000000ffff077224 */ /* 0x000fe400078e0016 */
[----:B------:R-:W4:Y:S01]  /*23c0*/  LDC.64 R8, c[0x4][R8] ;  /* 0x0100000008087b82 */ /* 0x000f220000000a00 */
[----:B--2---:R-:W-:Y:S02]  /*23d0*/  IMAD.U32 R4, RZ, RZ, UR4 ;  /* 0x00000004ff047e24 */ /* 0x004fe4000f8e00ff */
[----:B------:R-:W-:Y:S01]  /*23e0*/  IMAD.U32 R5, RZ, RZ, UR5 ;  /* 0x00000005ff057e24 */ /* 0x000fe2000f8e00ff */
[----:B---3--:R2:W-:Y:S06]  /*23f0*/  STL.128 [R1], R24 ;  /* 0x0000001801007387 */ /* 0x0085ec0000100c00 */
[----:B------:R-:W-:-:S07]  /*2400*/  LEPC R20, `(.L_x_53) ;  /* 0x000000001014794e */ /* 0x000fce0000000000 */
[----:B012-4-:R-:W-:Y:S05]  /*2410*/  CALL.ABS.NOINC R8 ;  /* 0x0000000008007343 */ /* 0x017fea0003c00000 */
.L_x_53:
[----:B------:R-:W-:Y:S05]  /*2420*/  BSYNC.RECONVERGENT B6 ;  /* 0x0000000000067941 */ /* 0x000fea0003800200 */
.L_x_51:
[----:B------:R-:W-:-:S03]  /*2430*/  UMOV UR4, 0xffffffff ;  /* 0xffffffff00047882 */ /* 0x000fc60000000000 */
[----:B------:R-:W-:Y:S05]  /*2440*/  BRA.DIV UR4, `(.L_x_54) ;  /* 0x0000000604b07947 */ /* 0x000fea000b800000 */
[----:B------:R-:W-:Y:S01]  /*2450*/  NOP ;  /* 0x0000000000007918 */ /* 0x000fe20000000000 */
.L_x_22:
[----:B------:R-:W-:Y:S05]  /*2460*/  BSYNC B8 ;  /* 0x0000000000087941 */ /* 0x000fea0003800000 */
.L_x_21:
[----:B------:R-:W-:Y:S01]  /*2470*/  UMOV UR4, 0xffffffff ;  /* 0xffffffff00047882 */ /* 0x000fe20000000000 */
[----:B------:R-:W-:Y:S02]  /*2480*/  ISETP.NE.AND P0, PT, R31, RZ, PT ;  /* 0x000000ff1f00720c */ /* 0x000fe40003f05270 */
[----:B------:R-:W-:Y:S11]  /*2490*/  BRA.DIV UR4, `(.L_x_55) ;  /* 0x0000000604b87947 */ /* 0x000ff6000b800000 */
[----:B------:R-:W-:Y:S01]  /*24a0*/  NOP ;  /* 0x0000000000007918 */ /* 0x000fe20000000000 */
.L_x_88:
[----:B------:R-:W-:Y:S01]  /*24b0*/  @!PT LDS RZ, [RZ] ;  /* 0x00000000fffff984 */ /* 0x000fe20000000800 */
[----:B------:R-:W-:Y:S01]  /*24c0*/  @!PT LDS RZ, [RZ] ;  /* 0x00000000fffff984 */ /* 0x000fe20000000800 */
[----:B------:R-:W-:Y:S01]  /*24d0*/  @!PT LDS RZ, [RZ] ;  /* 0x00000000fffff984 */ /* 0x000fe20000000800 */
[----:B------:R-:W-:Y:S01]  /*24e0*/  @!PT LDS RZ, [RZ] ;  /* 0x00000000fffff984 */ /* 0x000fe20000000800 */
[----:B------:R5:W-:Y:S06]  /*24f0*/  MEMBAR.SC.CTA ;  /* 0x0000000000007992 */ /* 0x000bec0000000000 */
[----:B-----5:R-:W-:Y:S04]  /*2500*/  BSSY.RECONVERGENT B0, `(.L_x_56) ;  /* 0x0000008000007945 */ /* 0x020fe80003800200 */
[----:B------:R-:W-:Y:S05]  /*2510*/  @P0 BRA `(.L_x_57) ;  /* 0x0000000000180947 */ /* 0x000fea0003800000 */
[----:B------:R5:W-:Y:S01]  /*2520*/  STS [R2], RZ ;  /* 0x000000ff02007388 */ /* 0x000be20000000800 */
[----:B------:R-:W-:Y:S01]  /*2530*/  @!PT LDS RZ, [RZ] ;  /* 0x00000000fffff984 */ /* 0x000fe20000000800 */
[----:B------:R-:W-:Y:S01]  /*2540*/  @!PT LDS RZ, [RZ] ;  /* 0x00000000fffff984 */ /* 0x000fe20000000800 */
[----:B------:R-:W-:Y:S01]  /*2550*/  @!PT LDS RZ, [RZ] ;  /* 0x00000000fffff984 */ /* 0x000fe20000000800 */
[----:B------:R-:W-:Y:S01]  /*2560*/  @!PT LDS RZ, [RZ] ;  /* 0x00000000fffff984 */ /* 0x000fe20000000800 */
[----:B------:R5:W-:Y:S06]  /*2570*/  MEMBAR.SC.CTA ;  /* 0x0000000000007992 */ /* 0x000bec0000000000 */
.L_x_57:
[----:B-----5:R-:W-:Y:S05]  /*2580*/  BSYNC.RECONVERGENT B0 ;  /* 0x0000000000007941 */ /* 0x020fea0003800200 */
.L_x_56:
[----:B------:R-:W-:-:S03]  /*2590*/  UMOV UR4, 0xffffffff ;  /* 0xffffffff00047882 */ /* 0x000fc60000000000 */
[----:B------:R-:W-:Y:S05]  /*25a0*/  BRA.DIV UR4, `(.L_x_58) ;  /* 0x0000000604907947 */ /* 0x000fea000b800000 */
[----:B------:R-:W-:Y:S01]  /*25b0*/  NOP ;  /* 0x0000000000007918 */ /* 0x000fe20000000000 */
.L_x_20:
[----:B------:R-:W-:Y:S05]  /*25c0*/  BSYNC B9 ;  /* 0x0000000000097941 */ /* 0x000fea0003800000 */
.L_x_19:
[----:B------:R-:W-:-:S04]  /*25d0*/  IADD3 R24, PT, PT, R24, 0x1, RZ ;  /* 0x0000000118187810 */ /* 0x000fc80007ffe0ff */
[----:B------:R-:W-:-:S13]  /*25e0*/  ISETP.NE.AND P0, PT, R24, 0x7, PT ;  /* 0x000000071800780c */ /* 0x000fda0003f05270 */
[----:B------:R-:W-:Y:S05]  /*25f0*/  @P0 BRA `(.L_x_59) ;  /* 0xffffffe800d40947 */ /* 0x000fea000383ffff */
[----:B------:R-:W-:Y:S05]  /*2600*/  BSYNC B10 ;  /* 0x00000000000a7941 */ /* 0x000fea0003800000 */
.L_x_18:
[----:B-1----:R-:W-:-:S13]  /*2610*/  ISETP.NE.AND P0, PT, R30, RZ, PT ;  /* 0x000000ff1e00720c */ /* 0x002fda0003f05270 */
[----:B------:R-:W-:Y:S05]  /*2620*/  @P0 BRA `(.L_x_60) ;  /* 0xffffffe8009c0947 */ /* 0x000fea000383ffff */
[----:B------:R-:W-:-:S13]  /*2630*/  ISETP.NE.AND P0, PT, R31, RZ, PT ;  /* 0x000000ff1f00720c */ /* 0x000fda0003f05270 */
[----:B------:R-:W-:Y:S05]  /*2640*/  @P0 EXIT ;  /* 0x000000000000094d */ /* 0x000fea0003800000 */
[----:B------:R-:W-:Y:S01]  /*2650*/  @!PT LDS RZ, [RZ] ;  /* 0x00000000fffff984 */ /* 0x000fe20000000800 */
[----:B------:R-:W-:Y:S01]  /*2660*/  @!PT LDS RZ, [RZ] ;  /* 0x00000000fffff984 */ /* 0x000fe20000000800 */
[----:B------:R-:W-:Y:S01]  /*2670*/  @!PT LDS RZ, [RZ] ;  /* 0x00000000fffff984 */ /* 0x000fe20000000800 */
[----:B------:R-:W-:Y:S01]  /*2680*/  @!PT LDS RZ, [RZ] ;  /* 0x00000000fffff984 */ /* 0x000fe20000000800 */
[----:B------:R1:W-:Y:S06]  /*2690*/  MEMBAR.SC.CTA ;  /* 0x0000000000007992 */ /* 0x0003ec0000000000 */
[----:B-1----:R-:W1:Y:S01]  /*26a0*/  S2UR UR5, SR_CgaCtaId ;  /* 0x00000000000579c3 */ /* 0x002e620000008800 */
[----:B------:R-:W-:Y:S01]  /*26b0*/  UMOV UR4, 0x400 ;  /* 0x0000040000047882 */ /* 0x000fe20000000000 */
[----:B------:R-:W-:Y:S01]  /*26c0*/  MOV R2, 0x0 ;  /* 0x0000000000027802 */ /* 0x000fe20000000f00 */
[----:B------:R-:W-:Y:S02]  /*26d0*/  IMAD.MOV.U32 R6, RZ, RZ, R28 ;  /* 0x000000ffff067224 */ /* 0x000fe400078e001c */
[----:B------:R-:W-:-:S03]  /*26e0*/  IMAD.MOV.U32 R7, RZ, RZ, R22 ;  /* 0x000000ffff077224 */ /* 0x000fc600078e0016 */
[----:B------:R5:W0:Y:S01]  /*26f0*/  LDC.64 R8, c[0x4][R2] ;  /* 0x0100000002087b82 */ /* 0x000a220000000a00 */
[----:B-1----:R-:W-:-:S09]  /*2700*/  ULEA UR4, UR5, UR4, 0x18 ;  /* 0x0000000405047291 */ /* 0x002fd2000f8ec0ff */
[----:B---34-:R-:W1:Y:S02]  /*2710*/  LDS R0, [UR4+0x103c] ;  /* 0x00103c04ff007984 */ /* 0x018e640008000800 */
[----:B------:R-:W2:Y:S02]  /*2720*/  LDCU.64 UR4, c[0x4][0x18] ;  /* 0x01000300ff0477ac */ /* 0x000ea40008000a00 */
[----:B--2---:R-:W-:Y:S02]  /*2730*/  IMAD.U32 R4, RZ, RZ, UR4 ;  /* 0x00000004ff047e24 */ /* 0x004fe4000f8e00ff */
[----:B------:R-:W-:Y:S01]  /*2740*/  IMAD.U32 R5, RZ, RZ, UR5 ;  /* 0x00000005ff057e24 */ /* 0x000fe2000f8e00ff */
[----:B01----:R5:W-:Y:S06]  /*2750*/  STL [R1], R0 ;  /* 0x0000000001007387 */ /* 0x003bec0000100800 */
[----:B------:R-:W-:-:S07]  /*2760*/  LEPC R20, `(.L_x_61) ;  /* 0x000000001014794e */ /* 0x000fce0000000000 */
[----:B-----5:R-:W-:Y:S05]  /*2770*/  CALL.ABS.NOINC R8 ;  /* 0x0000000008007343 */ /* 0x020fea0003c00000 */
.L_x_61:
[----:B------:R-:W0:Y:S01]  /*2780*/  LDC.64 R2, c[0x4][R2] ;  /* 0x0100000002027b82 */ /* 0x000e220000000a00 */
[----:B------:R-:W1:Y:S01]  /*2790*/  LDCU.64 UR4, c[0x4][0x20] ;  /* 0x01000400ff0477ac */ /* 0x000e620008000a00 */
[----:B------:R-:W-:Y:S01]  /*27a0*/  CS2R R6, SRZ ;  /* 0x0000000000067805 */ /* 0x000fe2000001ff00 */
[----:B-1----:R-:W-:Y:S01]  /*27b0*/  IMAD.U32 R4, RZ, RZ, UR4 ;  /* 0x00000004ff047e24 */ /* 0x002fe2000f8e00ff */
[----:B------:R-:W-:-:S07]  /*27c0*/  MOV R5, UR5 ;  /* 0x0000000500057c02 */ /* 0x000fce0008000f00 */
[----:B------:R-:W-:-:S07]  /*27d0*/  LEPC R20, `(.L_x_62) ;  /* 0x000000001014794e */ /* 0x000fce0000000000 */
[----:B0-----:R-:W-:Y:S05]  /*27e0*/  CALL.ABS.NOINC R2 ;  /* 0x0000000002007343 */ /* 0x001fea0003c00000 */
.L_x_62:
[----:B------:R-:W-:Y:S05]  /*27f0*/  EXIT ;  /* 0x000000000000794d */ /* 0x000fea0003800000 */
.L_x_15:
[----:B------:R-:W-:Y:S01]  /*2800*/  BSSY B1, `(.L_x_63) ;  /* 0x0000005000017945 */ /* 0x000fe20003800000 */
[----:B------:R-:W-:-:S07]  /*2810*/  IMAD.MOV.U32 R15, RZ, RZ, -0x1 ;  /* 0xffffffffff0f7424 */ /* 0x000fce00078e00ff */
[----:B------:R-:W-:Y:S05]  /*2820*/  WARPSYNC.COLLECTIVE R15, `(.L_x_64) ;  /* 0x000000000f087348 */ /* 0x000fea0003c00000 */
[----:B------:R-:W-:Y:S01]  /*2830*/  NOP ;  /* 0x0000000000007918 */ /* 0x000fe20000000000 */
[----:B------:R-:W-:Y:S05]  /*2840*/  ENDCOLLECTIVE ;  /* 0x000000000000791b */ /* 0x000fea0003800000 */
.L_x_64:
[----:B------:R-:W-:Y:S05]  /*2850*/  BSYNC B1 ;  /* 0x0000000000017941 */ /* 0x000fea0003800000 */
.L_x_63:
[----:B------:R-:W-:Y:S05]  /*2860*/  BRA `(.L_x_65) ;  /* 0xffffffe400807947 */ /* 0x000fea000383ffff */
.L_x_29:
[----:B------:R-:W-:Y:S01]  /*2870*/  BSSY B0, `(.L_x_66) ;  /* 0x0000005000007945 */ /* 0x000fe20003800000 */
[----:B------:R-:W-:-:S07]  /*2880*/  IMAD.MOV.U32 R15, RZ, RZ, -0x1 ;  /* 0xffffffffff0f7424 */ /* 0x000fce00078e00ff */
[----:B012---:R-:W-:Y:S05]  /*2890*/  WARPSYNC.COLLECTIVE R15, `(.L_x_67) ;  /* 0x000000000f087348 */ /* 0x007fea0003c00000 */
[----:B------:R-:W-:Y:S01]  /*28a0*/  NOP ;  /* 0x0000000000007918 */ /* 0x000fe20000000000 */
[----:B012---:R-:W-:Y:S05]  /*28b0*/  ENDCOLLECTIVE ;  /* 0x000000000000791b */ /* 0x007fea0003800000 */
.L_x_67:
[----:B------:R-:W-:Y:S05]  /*28c0*/  BSYNC B0 ;  /* 0x0000000000007941 */ /* 0x000fea0003800000 */
.L_x_66:
[----:B------:R-:W-:Y:S05]  /*28d0*/  BRA `(.L_x_68) ;  /* 0xffffffec00207947 */ /* 0x000fea000383ffff */
.L_x_33:
[----:B------:R-:W-:Y:S01]  /*28e0*/  BSSY B0, `(.L_x_69) ;  /* 0x0000005000007945 */ /* 0x000fe20003800000 */
[----:B------:R-:W-:-:S07]  /*28f0*/  IMAD.MOV.U32 R15, RZ, RZ, -0x1 ;  /* 0xffffffffff0f7424 */ /* 0x000fce00078e00ff */
[----:B0123--:R-:W-:Y:S05]  /*2900*/  WARPSYNC.COLLECTIVE R15, `(.L_x_70) ;  /* 0x000000000f087348 */ /* 0x00ffea0003c00000 */
[----:B------:R-:W-:Y:S01]  /*2910*/  NOP ;  /* 0x0000000000007918 */ /* 0x000fe20000000000 */
[----:B0123--:R-:W-:Y:S05]  /*2920*/  ENDCOLLECTIVE ;  /* 0x000000000000791b */ /* 0x00ffea0003800000 */
.L_x_70:
[----:B------:R-:W-:Y:S05]  /*2930*/  BSYNC B0 ;  /* 0x0000000000007941 */ /* 0x000fea0003800000 */
.L_x_69:
[----:B------:R-:W-:Y:S05]  /*2940*/  BRA `(.L_x_71) ;  /* 0xffffffec009c7947 */ /* 0x000fea000383ffff */
.L_x_37:
[----:B------:R-:W-:Y:S01]  /*2950*/  BSSY B0, `(.L_x_72) ;  /* 0x0000005000007945 */ /* 0x000fe20003800000 */
[----:B------:R-:W-:-:S07]  /*2960*/  IMAD.MOV.U32 R15, RZ, RZ, -0x1 ;  /* 0xffffffffff0f7424 */ /* 0x000fce00078e00ff */
[----:B0123--:R-:W-:Y:S05]  /*2970*/  WARPSYNC.COLLECTIVE R15, `(.L_x_73) ;  /* 0x000000000f087348 */ /* 0x00ffea0003c00000 */
[----:B------:R-:W-:Y:S01]  /*2980*/  NOP ;  /* 0x0000000000007918 */ /* 0x000fe20000000000 */
[----:B0123--:R-:W-:Y:S05]  /*2990*/  ENDCOLLECTIVE ;  /* 0x000000000000791b */ /* 0x00ffea0003800000 */
.L_x_73:
[----:B------:R-:W-:Y:S05]  /*29a0*/  BSYNC B0 ;  /* 0x0000000000007941 */ /* 0x000fea0003800000 */
.L_x_72:
[----:B------:R-:W-:Y:S05]  /*29b0*/  BRA `(.L_x_74) ;  /* 0xfffffff000187947 */ /* 0x000fea000383ffff */
.L_x_41:
[----:B------:R-:W-:Y:S01]  /*29c0*/  BSSY B0, `(.L_x_75) ;  /* 0x0000005000007945 */ /* 0x000fe20003800000 */
[----:B------:R-:W-:-:S07]  /*29d0*/  IMAD.MOV.U32 R15, RZ, RZ, -0x1 ;  /* 0xffffffffff0f7424 */ /* 0x000fce00078e00ff */
[----:B01234-:R-:W-:Y:S05]  /*29e0*/  WARPSYNC.COLLECTIVE R15, `(.L_x_76) ;  /* 0x000000000f087348 */ /* 0x01ffea0003c00000 */
[----:B------:R-:W-:Y:S01]  /*29f0*/  NOP ;  /* 0x0000000000007918 */ /* 0x000fe20000000000 */
[----:B01234-:R-:W-:Y:S05]  /*2a00*/  ENDCOLLECTIVE ;  /* 0x000000000000791b */ /* 0x01ffea0003800000 */
.L_x_76:
[----:B------:R-:W-:Y:S05]  /*2a10*/  BSYNC B0 ;  /* 0x0000000000007941 */ /* 0x000fea0003800000 */
.L_x_75:
[----:B------:R-:W-:Y:S05]  /*2a20*/  BRA `(.L_x_77) ;  /* 0xfffffff000947947 */ /* 0x000fea000383ffff */
.L_x_46:
[----:B------:R-:W-:Y:S01]  /*2a30*/  BSSY B0, `(.L_x_78) ;  /* 0x0000005000007945 */ /* 0x000fe20003800000 */
[----:B------:R-:W-:-:S07]  /*2a40*/  MOV R15, 0xffffffff ;  /* 0xffffffff000f7802 */ /* 0x000fce0000000f00 */
[----:B012---:R-:W-:Y:S05]  /*2a50*/  WARPSYNC.COLLECTIVE R15, `(.L_x_79) ;  /* 0x000000000f087348 */ /* 0x007fea0003c00000 */
[----:B------:R-:W-:Y:S01]  /*2a60*/  NOP ;  /* 0x0000000000007918 */ /* 0x000fe20000000000 */
[----:B012---:R-:W-:Y:S05]  /*2a70*/  ENDCOLLECTIVE ;  /* 0x000000000000791b */ /* 0x007fea0003800000 */
.L_x_79:
[----:B------:R-:W-:Y:S05]  /*2a80*/  BSYNC B0 ;  /* 0x0000000000007941 */ /* 0x000fea0003800000 */
.L_x_78:
[----:B------:R-:W-:Y:S05]  /*2a90*/  BRA `(.L_x_80) ;  /* 0xfffffff400387947 */ /* 0x000fea000383ffff */
.L_x_50:
[----:B------:R-:W-:Y:S01]  /*2aa0*/  BSSY B0, `(.L_x_81) ;  /* 0x0000005000007945 */ /* 0x000fe20003800000 */
[----:B------:R-:W-:-:S07]  /*2ab0*/  IMAD.MOV.U32 R15, RZ, RZ, -0x1 ;  /* 0xffffffffff0f7424 */ /* 0x000fce00078e00ff */
[----:B0123--:R-:W-:Y:S05]  /*2ac0*/  WARPSYNC.COLLECTIVE R15, `(.L_x_82) ;  /* 0x000000000f087348 */ /* 0x00ffea0003c00000 */
[----:B------:R-:W-:Y:S01]  /*2ad0*/  NOP ;  /* 0x0000000000007918 */ /* 0x000fe20000000000 */
[----:B0123--:R-:W-:Y:S05]  /*2ae0*/  ENDCOLLECTIVE ;  /* 0x000000000000791b */ /* 0x00ffea0003800000 */
.L_x_82:
[----:B------:R-:W-:Y:S05]  /*2af0*/  BSYNC B0 ;  /* 0x0000000000007941 */ /* 0x000fea0003800000 */
.L_x_81:
[----:B------:R-:W-:Y:S05]  /*2b00*/  BRA `(.L_x_83) ;  /* 0xfffffff400b87947 */ /* 0x000fea000383ffff */
.L_x_54:
[----:B------:R-:W-:Y:S01]  /*2b10*/  BSSY B0, `(.L_x_84) ;  /* 0x0000005000007945 */ /* 0x000fe20003800000 */
[----:B------:R-:W-:-:S07]  /*2b20*/  IMAD.MOV.U32 R15, RZ, RZ, -0x1 ;  /* 0xffffffffff0f7424 */ /* 0x000fce00078e00ff */
[----:B0123--:R-:W-:Y:S05]  /*2b30*/  WARPSYNC.COLLECTIVE R15, `(.L_x_85) ;  /* 0x000000000f087348 */ /* 0x00ffea0003c00000 */
[----:B------:R-:W-:Y:S01]  /*2b40*/  NOP ;  /* 0x0000000000007918 */ /* 0x000fe20000000000 */
[----:B0123--:R-:W-:Y:S05]  /*2b50*/  ENDCOLLECTIVE ;  /* 0x000000000000791b */ /* 0x00ffea0003800000 */
.L_x_85:
[----:B------:R-:W-:Y:S05]  /*2b60*/  BSYNC B0 ;  /* 0x0000000000007941 */ /* 0x000fea0003800000 */
.L_x_84:
[----:B------:R-:W-:Y:S05]  /*2b70*/  BRA `(.L_x_22) ;  /* 0xfffffff800387947 */ /* 0x000fea000383ffff */
.L_x_55:
[----:B------:R-:W-:Y:S01]  /*2b80*/  BSSY B0, `(.L_x_86) ;  /* 0x0000005000007945 */ /* 0x000fe20003800000 */
[----:B------:R-:W-:-:S07]  /*2b90*/  IMAD.MOV.U32 R15, RZ, RZ, -0x1 ;  /* 0xffffffffff0f7424 */ /* 0x000fce00078e00ff */
[----:B01234-:R-:W-:Y:S05]  /*2ba0*/  WARPSYNC.COLLECTIVE R15, `(.L_x_87) ;  /* 0x000000000f087348 */ /* 0x01ffea0003c00000 */
[----:B------:R-:W-:Y:S01]  /*2bb0*/  NOP ;  /* 0x0000000000007918 */ /* 0x000fe20000000000 */
[----:B01234-:R-:W-:Y:S05]  /*2bc0*/  ENDCOLLECTIVE ;  /* 0x000000000000791b */ /* 0x01ffea0003800000 */
.L_x_87:
[----:B------:R-:W-:Y:S05]  /*2bd0*/  BSYNC B0 ;  /* 0x0000000000007941 */ /* 0x000fea0003800000 */
.L_x_86:
[----:B------:R-:W-:Y:S05]  /*2be0*/  BRA `(.L_x_88) ;  /* 0xfffffff800307947 */ /* 0x000fea000383ffff */
.L_x_58:
[----:B------:R-:W-:Y:S01]  /*2bf0*/  BSSY B0, `(.L_x_89) ;  /* 0x0000005000007945 */ /* 0x000fe20003800000 */
[----:B------:R-:W-:-:S07]  /*2c00*/  IMAD.MOV.U32 R15, RZ, RZ, -0x1 ;  /* 0xffffffffff0f7424 */ /* 0x000fce00078e00ff */
[----:B01234-:R-:W-:Y:S05]  /*2c10*/  WARPSYNC.COLLECTIVE R15, `(.L_x_90) ;  /* 0x000000000f087348 */ /* 0x01ffea0003c00000 */
[----:B------:R-:W-:Y:S01]  /*2c20*/  NOP ;  /* 0x0000000000007918 */ /* 0x000fe20000000000 */
[----:B01234-:R-:W-:Y:S05]  /*2c30*/  ENDCOLLECTIVE ;  /* 0x000000000000791b */ /* 0x01ffea0003800000 */
.L_x_90:
[----:B------:R-:W-:Y:S05]  /*2c40*/  BSYNC B0 ;  /* 0x0000000000007941 */ /* 0x000fea0003800000 */
.L_x_89:
[----:B------:R-:W-:Y:S05]  /*2c50*/  BRA `(.L_x_20) ;  /* 0xfffffff800587947 */ /* 0x000fea000383ffff */
.L_x_91:
[----:B------:R-:W-:-:S00]  /*2c60*/  BRA `(.L_x_91) ;  /* 0xfffffffc00fc7947 */ /* 0x000fc0000383ffff */
[----:B------:R-:W-:-:S00]  /*2c70*/  NOP ;  /* 0x0000000000007918 */ /* 0x000fc00000000000 */
        /* <DEDUP_REMOVED lines=8> */
.L_x_92:


//--------------------- .nv.global.init           --------------------------
	.section	.nv.global.init,"aw",@progbits
.nv.global.init:
	.type		$str$2,@object
	.size		$str$2,($str$3 - $str$2)
$str$2:
        /*0000*/ 	.byte	0x73, 0x75, 0x6d, 0x5f, 0x74, 0x65, 0x73, 0x74, 0x20, 0x3d, 0x20, 0x25, 0x64, 0x0a, 0x00
	.type		$str$3,@object
	.size		$str$3,($str - $str$3)
$str$3:
        /*000f*/ 	.byte	0x77, 0x61, 0x72, 0x70, 0x20, 0x37, 0x20, 0x65, 0x78, 0x69, 0x74, 0x73, 0x2e, 0x0a, 0x00
	.type		$str,@object
	.size		$str,($str$1 - $str)
$str:
        /*001e*/ 	.byte	0x77, 0x61, 0x72, 0x70, 0x20, 0x25, 0x64, 0x20, 0x65, 0x78, 0x69, 0x74, 0x73, 0x2e, 0x0a, 0x00
	.type		$str$1,@object
	.size		$str$1,(.L_1 - $str$1)
$str$1:
        /*002e*/ 	.byte	0x6d, 0x73, 0x67, 0x5f, 0x62, 0x75, 0x66, 0x66, 0x65, 0x72, 0x5b, 0x25, 0x64, 0x5d, 0x5b, 0x25
        /*003e*/ 	.byte	0x64, 0x5d, 0x20, 0x3d, 0x20, 0x25, 0x64, 0x2c, 0x20, 0x73, 0x68, 0x6f, 0x75, 0x6c, 0x64, 0x20
        /*004e*/ 	.byte	0x62, 0x65, 0x20, 0x25, 0x64, 0x2e, 0x0a, 0x00
.L_1:


//--------------------- .nv.shared._Z25test_shared_memory_bufferi --------------------------
	.section	.nv.shared._Z25test_shared_memory_bufferi,"aw",@nobits
	.sectionflags	@""
	.align	4
.nv.shared._Z25test_shared_memory_bufferi:
	.zero		5184


//--------------------- .nv.shared.reserved.0     --------------------------
	.section	.nv.shared.reserved.0,"aw",@nobits
	.weak		__nv_reservedSMEM_offset_0_alias
	.size		__nv_reservedSMEM_offset_0_alias, 0, 64
	.other		__nv_reservedSMEM_offset_0_alias,@"STO_CUDA_RESERVED_SHARED STV_DEFAULT"
__nv_reservedSMEM_offset_0_alias:
	.zero		0
	.zero		64


//--------------------- .nv.constant0._Z25test_shared_memory_bufferi --------------------------
	.section	.nv.constant0._Z25test_shared_memory_bufferi,"a",@progbits
	.sectionflags	@""
	.align	4
.nv.constant0._Z25test_shared_memory_bufferi:
	.zero		900


//--------------------- SYMBOLS --------------------------

	.type		.nv.reservedSmem.offset0,@object
	.size		.nv.reservedSmem.offset0,0x4
	.type		.nv.reservedSmem.cap,@object
	.size		.nv.reservedSmem.cap,0x4
	.type		vprintf,@function
